//
// Generated by NVIDIA NVVM Compiler
//
// Compiler Build ID: CL-36424714
// Cuda compilation tools, release 13.0, V13.0.88
// Based on NVVM 20.0.0
//

.version 9.0
.target sm_100
.address_size 64

	// .globl	addKernel
.func  (.param .b64 func_retval0) __internal_accurate_pow
(
	.param .b64 __internal_accurate_pow_param_0,
	.param .b64 __internal_accurate_pow_param_1
)
;
// _ZZ10factKernelE5cache has been demoted

.visible .entry addKernel(
	.param .u64 .ptr .align 1 addKernel_param_0,
	.param .u64 .ptr .align 1 addKernel_param_1,
	.param .u64 .ptr .align 1 addKernel_param_2
)
{
	.reg .b64 	%rd<7>;
	.reg .b64 	%fd<4>;

	ld.param.u64 	%rd1, [addKernel_param_0];
	ld.param.u64 	%rd2, [addKernel_param_1];
	ld.param.u64 	%rd3, [addKernel_param_2];
	cvta.to.global.u64 	%rd4, %rd3;
	cvta.to.global.u64 	%rd5, %rd2;
	cvta.to.global.u64 	%rd6, %rd1;
	ld.global.f64 	%fd1, [%rd6];
	ld.global.f64 	%fd2, [%rd5];
	add.f64 	%fd3, %fd1, %fd2;
	st.global.f64 	[%rd4], %fd3;
	ret;

}
	// .globl	subKernel
.visible .entry subKernel(
	.param .u64 .ptr .align 1 subKernel_param_0,
	.param .u64 .ptr .align 1 subKernel_param_1,
	.param .u64 .ptr .align 1 subKernel_param_2
)
{
	.reg .b64 	%rd<7>;
	.reg .b64 	%fd<4>;

	ld.param.u64 	%rd1, [subKernel_param_0];
	ld.param.u64 	%rd2, [subKernel_param_1];
	ld.param.u64 	%rd3, [subKernel_param_2];
	cvta.to.global.u64 	%rd4, %rd3;
	cvta.to.global.u64 	%rd5, %rd2;
	cvta.to.global.u64 	%rd6, %rd1;
	ld.global.f64 	%fd1, [%rd6];
	ld.global.f64 	%fd2, [%rd5];
	sub.f64 	%fd3, %fd1, %fd2;
	st.global.f64 	[%rd4], %fd3;
	ret;

}
	// .globl	mulKernel
.visible .entry mulKernel(
	.param .u64 .ptr .align 1 mulKernel_param_0,
	.param .u64 .ptr .align 1 mulKernel_param_1,
	.param .u64 .ptr .align 1 mulKernel_param_2
)
{
	.reg .b64 	%rd<7>;
	.reg .b64 	%fd<4>;

	ld.param.u64 	%rd1, [mulKernel_param_0];
	ld.param.u64 	%rd2, [mulKernel_param_1];
	ld.param.u64 	%rd3, [mulKernel_param_2];
	cvta.to.global.u64 	%rd4, %rd3;
	cvta.to.global.u64 	%rd5, %rd2;
	cvta.to.global.u64 	%rd6, %rd1;
	ld.global.f64 	%fd1, [%rd6];
	ld.global.f64 	%fd2, [%rd5];
	mul.f64 	%fd3, %fd1, %fd2;
	st.global.f64 	[%rd4], %fd3;
	ret;

}
	// .globl	tdivKernel
.visible .entry tdivKernel(
	.param .u64 .ptr .align 1 tdivKernel_param_0,
	.param .u64 .ptr .align 1 tdivKernel_param_1,
	.param .u64 .ptr .align 1 tdivKernel_param_2
)
{
	.reg .b64 	%rd<7>;
	.reg .b64 	%fd<4>;

	ld.param.u64 	%rd1, [tdivKernel_param_0];
	ld.param.u64 	%rd2, [tdivKernel_param_1];
	ld.param.u64 	%rd3, [tdivKernel_param_2];
	cvta.to.global.u64 	%rd4, %rd3;
	cvta.to.global.u64 	%rd5, %rd2;
	cvta.to.global.u64 	%rd6, %rd1;
	ld.global.f64 	%fd1, [%rd6];
	ld.global.f64 	%fd2, [%rd5];
	div.rn.f64 	%fd3, %fd1, %fd2;
	st.global.f64 	[%rd4], %fd3;
	ret;

}
	// .globl	fdivKernel
.visible .entry fdivKernel(
	.param .u64 .ptr .align 1 fdivKernel_param_0,
	.param .u64 .ptr .align 1 fdivKernel_param_1,
	.param .u64 .ptr .align 1 fdivKernel_param_2
)
{
	.reg .b64 	%rd<7>;
	.reg .b64 	%fd<5>;

	ld.param.u64 	%rd1, [fdivKernel_param_0];
	ld.param.u64 	%rd2, [fdivKernel_param_1];
	ld.param.u64 	%rd3, [fdivKernel_param_2];
	cvta.to.global.u64 	%rd4, %rd3;
	cvta.to.global.u64 	%rd5, %rd2;
	cvta.to.global.u64 	%rd6, %rd1;
	ld.global.f64 	%fd1, [%rd6];
	ld.global.f64 	%fd2, [%rd5];
	div.rn.f64 	%fd3, %fd1, %fd2;
	cvt.rmi.f64.f64 	%fd4, %fd3;
	st.global.f64 	[%rd4], %fd4;
	ret;

}
	// .globl	powKernel
.visible .entry powKernel(
	.param .u64 .ptr .align 1 powKernel_param_0,
	.param .u64 .ptr .align 1 powKernel_param_1,
	.param .u64 .ptr .align 1 powKernel_param_2
)
{
	.reg .pred 	%p<25>;
	.reg .b32 	%r<24>;
	.reg .b64 	%rd<9>;
	.reg .b64 	%fd<26>;

	ld.param.u64 	%rd3, [powKernel_param_0];
	ld.param.u64 	%rd4, [powKernel_param_1];
	ld.param.u64 	%rd2, [powKernel_param_2];
	cvta.to.global.u64 	%rd5, %rd4;
	cvta.to.global.u64 	%rd6, %rd3;
	ld.global.f64 	%fd1, [%rd6];
	ld.global.f64 	%fd2, [%rd5];
	{
	.reg .b32 %temp; 
	mov.b64 	{%temp, %r1}, %fd1;
	}
	{
	.reg .b32 %temp; 
	mov.b64 	{%temp, %r2}, %fd2;
	}
	shr.u32 	%r3, %r2, 20;
	and.b32  	%r4, %r3, 2047;
	add.s32 	%r5, %r4, -1012;
	mov.b64 	%rd7, %fd2;
	shl.b64 	%rd1, %rd7, %r5;
	setp.eq.s64 	%p3, %rd1, -9223372036854775808;
	abs.f64 	%fd3, %fd1;
	setp.neu.f64 	%p4, %fd1, 0d0000000000000000;
	@%p4 bra 	$L__BB5_2;
	setp.eq.s64 	%p7, %rd1, -9223372036854775808;
	abs.f64 	%fd19, %fd2;
	setp.neu.f64 	%p8, %fd19, 0d3FE0000000000000;
	and.pred  	%p3, %p8, %p7;
	selp.b32 	%r6, %r1, 0, %p3;
	setp.lt.s32 	%p9, %r2, 0;
	or.b32  	%r7, %r6, 2146435072;
	selp.b32 	%r8, %r7, %r6, %p9;
	mov.b32 	%r9, 0;
	mov.b64 	%fd25, {%r9, %r8};
	bra.uni 	$L__BB5_3;
$L__BB5_2:
	{ // callseq 0, 0
	.param .b64 param0;
	st.param.f64 	[param0], %fd3;
	.param .b64 param1;
	st.param.f64 	[param1], %fd2;
	.param .b64 retval0;
	call.uni (retval0), 
	__internal_accurate_pow, 
	(
	param0, 
	param1
	);
	ld.param.f64 	%fd11, [retval0];
	} // callseq 0
	setp.lt.s32 	%p5, %r1, 0;
	cvt.rzi.f64.f64 	%fd13, %fd2;
	setp.neu.f64 	%p6, %fd2, %fd13;
	neg.f64 	%fd15, %fd11;
	selp.f64 	%fd16, %fd15, %fd11, %p3;
	selp.f64 	%fd17, %fd16, %fd11, %p5;
	selp.f64 	%fd18, 0dFFF8000000000000, %fd17, %p6;
	selp.f64 	%fd25, %fd18, %fd17, %p5;
$L__BB5_3:
	add.f64 	%fd20, %fd1, %fd2;
	{
	.reg .b32 %temp; 
	mov.b64 	{%temp, %r10}, %fd20;
	}
	and.b32  	%r11, %r10, 2146435072;
	setp.ne.s32 	%p10, %r11, 2146435072;
	@%p10 bra 	$L__BB5_10;
	setp.num.f64 	%p11, %fd1, %fd1;
	setp.num.f64 	%p12, %fd2, %fd2;
	and.pred  	%p13, %p11, %p12;
	@%p13 bra 	$L__BB5_6;
	add.rn.f64 	%fd25, %fd1, %fd2;
	bra.uni 	$L__BB5_10;
$L__BB5_6:
	abs.f64 	%fd21, %fd2;
	setp.neu.f64 	%p14, %fd21, 0d7FF0000000000000;
	@%p14 bra 	$L__BB5_8;
	setp.gt.f64 	%p19, %fd3, 0d3FF0000000000000;
	selp.b32 	%r19, 2146435072, 0, %p19;
	setp.lt.s32 	%p20, %r2, 0;
	xor.b32  	%r20, %r19, 2146435072;
	selp.b32 	%r21, %r20, %r19, %p20;
	setp.eq.f64 	%p21, %fd1, 0dBFF0000000000000;
	selp.b32 	%r22, 1072693248, %r21, %p21;
	mov.b32 	%r23, 0;
	mov.b64 	%fd25, {%r23, %r22};
	bra.uni 	$L__BB5_10;
$L__BB5_8:
	setp.neu.f64 	%p15, %fd3, 0d7FF0000000000000;
	@%p15 bra 	$L__BB5_10;
	setp.lt.s32 	%p16, %r1, 0;
	setp.lt.s32 	%p17, %r2, 0;
	selp.b32 	%r12, 0, 2146435072, %p17;
	and.b32  	%r13, %r2, 2147483647;
	setp.ne.s32 	%p18, %r13, 1071644672;
	or.b32  	%r14, %r12, -2147483648;
	selp.b32 	%r15, %r14, %r12, %p18;
	selp.b32 	%r16, %r15, %r12, %p3;
	selp.b32 	%r17, %r16, %r12, %p16;
	mov.b32 	%r18, 0;
	mov.b64 	%fd25, {%r18, %r17};
$L__BB5_10:
	cvta.to.global.u64 	%rd8, %rd2;
	setp.eq.f64 	%p22, %fd1, 0d3FF0000000000000;
	setp.eq.f64 	%p23, %fd2, 0d0000000000000000;
	selp.f64 	%fd22, 0d3FF0000000000000, %fd25, %p23;
	selp.f64 	%fd23, 0d3FF0000000000000, %fd22, %p22;
	st.global.f64 	[%rd8], %fd23;
	ret;

}
	// .globl	modKernel
.visible .entry modKernel(
	.param .u64 .ptr .align 1 modKernel_param_0,
	.param .u64 .ptr .align 1 modKernel_param_1,
	.param .u64 .ptr .align 1 modKernel_param_2
)
{
	.reg .pred 	%p<21>;
	.reg .b32 	%r<55>;
	.reg .b64 	%rd<48>;
	.reg .b64 	%fd<25>;

	ld.param.u64 	%rd18, [modKernel_param_0];
	ld.param.u64 	%rd19, [modKernel_param_1];
	ld.param.u64 	%rd17, [modKernel_param_2];
	cvta.to.global.u64 	%rd20, %rd19;
	cvta.to.global.u64 	%rd21, %rd18;
	ld.global.f64 	%fd1, [%rd21];
	ld.global.f64 	%fd2, [%rd20];
	{
	.reg .b32 %temp; 
	mov.b64 	{%temp, %r20}, %fd1;
	}
	and.b32  	%r21, %r20, 2147483647;
	{
	.reg .b32 %temp; 
	mov.b64 	{%r22, %temp}, %fd1;
	}
	{
	.reg .b32 %temp; 
	mov.b64 	{%temp, %r23}, %fd2;
	}
	and.b32  	%r25, %r23, 2147483647;
	{
	.reg .b32 %temp; 
	mov.b64 	{%r26, %temp}, %fd2;
	}
	mov.b64 	%fd22, {%r22, %r21};
	mov.b64 	%fd23, {%r26, %r25};
	max.u32 	%r27, %r21, %r25;
	setp.lt.u32 	%p1, %r27, 2146435072;
	@%p1 bra 	$L__BB6_4;
	setp.num.f64 	%p17, %fd22, %fd22;
	setp.num.f64 	%p18, %fd23, %fd23;
	and.pred  	%p19, %p17, %p18;
	@%p19 bra 	$L__BB6_3;
	add.rn.f64 	%fd24, %fd1, %fd2;
	bra.uni 	$L__BB6_20;
$L__BB6_3:
	setp.eq.f64 	%p20, %fd22, 0d7FF0000000000000;
	selp.f64 	%fd24, 0dFFF8000000000000, %fd1, %p20;
	bra.uni 	$L__BB6_20;
$L__BB6_4:
	setp.eq.f64 	%p2, %fd23, 0d0000000000000000;
	mov.f64 	%fd24, 0dFFF8000000000000;
	@%p2 bra 	$L__BB6_20;
	setp.ltu.f64 	%p3, %fd22, %fd23;
	mov.f64 	%fd24, %fd1;
	@%p3 bra 	$L__BB6_20;
	{
	.reg .b32 %temp; 
	mov.b64 	{%temp, %r28}, %fd22;
	}
	shr.u32 	%r49, %r28, 20;
	{
	.reg .b32 %temp; 
	mov.b64 	{%temp, %r2}, %fd23;
	}
	shr.u32 	%r50, %r2, 20;
	setp.gt.u32 	%p4, %r28, 1048575;
	@%p4 bra 	$L__BB6_8;
	mul.f64 	%fd22, %fd22, 0d4350000000000000;
	{
	.reg .b32 %temp; 
	mov.b64 	{%temp, %r29}, %fd22;
	}
	shr.u32 	%r30, %r29, 20;
	add.s32 	%r31, %r49, %r30;
	add.s32 	%r49, %r31, -54;
$L__BB6_8:
	setp.gt.u32 	%p5, %r2, 1048575;
	@%p5 bra 	$L__BB6_10;
	mul.f64 	%fd23, %fd23, 0d4350000000000000;
	{
	.reg .b32 %temp; 
	mov.b64 	{%temp, %r32}, %fd23;
	}
	shr.u32 	%r33, %r32, 20;
	add.s32 	%r34, %r50, %r33;
	add.s32 	%r50, %r34, -54;
$L__BB6_10:
	mov.b64 	%rd23, %fd22;
	mov.b64 	%rd24, %fd23;
	and.b64  	%rd25, %rd23, 4503599627370495;
	or.b64  	%rd43, %rd25, 4503599627370496;
	and.b64  	%rd26, %rd24, 4503599627370495;
	or.b64  	%rd2, %rd26, 4503599627370496;
	sub.s32 	%r8, %r49, %r50;
	min.s32 	%r9, %r8, 0;
	add.s32 	%r35, %r50, %r9;
	sub.s32 	%r36, %r49, %r35;
	add.s32 	%r37, %r36, 1;
	and.b32  	%r10, %r37, 3;
	setp.eq.s32 	%p6, %r10, 0;
	mov.u32 	%r53, %r8;
	@%p6 bra 	$L__BB6_13;
	neg.s32 	%r51, %r10;
	mov.u32 	%r53, %r8;
$L__BB6_12:
	.pragma "nounroll";
	sub.s64 	%rd27, %rd43, %rd2;
	mov.b64 	%fd14, %rd27;
	{
	.reg .b32 %temp; 
	mov.b64 	{%temp, %r38}, %fd14;
	}
	setp.lt.s32 	%p7, %r38, 0;
	selp.b64 	%rd46, %rd43, %rd27, %p7;
	shl.b64 	%rd43, %rd46, 1;
	add.s32 	%r53, %r53, -1;
	add.s32 	%r51, %r51, 1;
	setp.ne.s32 	%p8, %r51, 0;
	@%p8 bra 	$L__BB6_12;
$L__BB6_13:
	sub.s32 	%r39, %r8, %r9;
	setp.lt.u32 	%p9, %r39, 3;
	@%p9 bra 	$L__BB6_15;
$L__BB6_14:
	sub.s64 	%rd28, %rd43, %rd2;
	mov.b64 	%fd15, %rd28;
	{
	.reg .b32 %temp; 
	mov.b64 	{%temp, %r40}, %fd15;
	}
	setp.lt.s32 	%p10, %r40, 0;
	selp.b64 	%rd29, %rd43, %rd28, %p10;
	shl.b64 	%rd30, %rd29, 1;
	sub.s64 	%rd31, %rd30, %rd2;
	mov.b64 	%fd16, %rd31;
	{
	.reg .b32 %temp; 
	mov.b64 	{%temp, %r41}, %fd16;
	}
	setp.lt.s32 	%p11, %r41, 0;
	selp.b64 	%rd32, %rd30, %rd31, %p11;
	shl.b64 	%rd33, %rd32, 1;
	sub.s64 	%rd34, %rd33, %rd2;
	mov.b64 	%fd17, %rd34;
	{
	.reg .b32 %temp; 
	mov.b64 	{%temp, %r42}, %fd17;
	}
	setp.lt.s32 	%p12, %r42, 0;
	selp.b64 	%rd35, %rd33, %rd34, %p12;
	shl.b64 	%rd36, %rd35, 1;
	sub.s64 	%rd37, %rd36, %rd2;
	mov.b64 	%fd18, %rd37;
	{
	.reg .b32 %temp; 
	mov.b64 	{%temp, %r43}, %fd18;
	}
	setp.lt.s32 	%p13, %r43, 0;
	selp.b64 	%rd46, %rd36, %rd37, %p13;
	shl.b64 	%rd43, %rd46, 1;
	add.s32 	%r18, %r53, -4;
	setp.gt.s32 	%p14, %r53, 3;
	mov.u32 	%r53, %r18;
	@%p14 bra 	$L__BB6_14;
$L__BB6_15:
	and.b64  	%rd12, %rd46, 9223372036854775807;
	setp.eq.s64 	%p15, %rd12, 0;
	mov.b64 	%rd47, 0;
	@%p15 bra 	$L__BB6_19;
	mov.b64 	%fd19, %rd12;
	mul.f64 	%fd20, %fd19, 0d4350000000000000;
	{
	.reg .b32 %temp; 
	mov.b64 	{%temp, %r44}, %fd20;
	}
	shr.u32 	%r45, %r44, 20;
	sub.s32 	%r46, 55, %r45;
	sub.s32 	%r19, %r50, %r46;
	shl.b64 	%rd13, %rd12, %r46;
	setp.gt.s32 	%p16, %r19, 0;
	@%p16 bra 	$L__BB6_18;
	sub.s32 	%r48, 1, %r19;
	shr.u64 	%rd47, %rd13, %r48;
	bra.uni 	$L__BB6_19;
$L__BB6_18:
	add.s32 	%r47, %r19, -1;
	cvt.u64.u32 	%rd39, %r47;
	shl.b64 	%rd40, %rd39, 52;
	add.s64 	%rd47, %rd40, %rd13;
$L__BB6_19:
	mov.b64 	%fd21, %rd47;
	copysign.f64 	%fd24, %fd1, %fd21;
$L__BB6_20:
	cvta.to.global.u64 	%rd41, %rd17;
	st.global.f64 	[%rd41], %fd24;
	ret;

}
	// .globl	eqKernel
.visible .entry eqKernel(
	.param .u64 .ptr .align 1 eqKernel_param_0,
	.param .u64 .ptr .align 1 eqKernel_param_1,
	.param .u64 .ptr .align 1 eqKernel_param_2
)
{
	.reg .pred 	%p<2>;
	.reg .b32 	%r<2>;
	.reg .b64 	%rd<7>;
	.reg .b64 	%fd<3>;

	ld.param.u64 	%rd1, [eqKernel_param_0];
	ld.param.u64 	%rd2, [eqKernel_param_1];
	ld.param.u64 	%rd3, [eqKernel_param_2];
	cvta.to.global.u64 	%rd4, %rd3;
	cvta.to.global.u64 	%rd5, %rd2;
	cvta.to.global.u64 	%rd6, %rd1;
	ld.global.f64 	%fd1, [%rd6];
	ld.global.f64 	%fd2, [%rd5];
	setp.eq.f64 	%p1, %fd1, %fd2;
	selp.u32 	%r1, 1, 0, %p1;
	st.global.u32 	[%rd4], %r1;
	ret;

}
	// .globl	neKernel
.visible .entry neKernel(
	.param .u64 .ptr .align 1 neKernel_param_0,
	.param .u64 .ptr .align 1 neKernel_param_1,
	.param .u64 .ptr .align 1 neKernel_param_2
)
{
	.reg .pred 	%p<2>;
	.reg .b32 	%r<2>;
	.reg .b64 	%rd<7>;
	.reg .b64 	%fd<3>;

	ld.param.u64 	%rd1, [neKernel_param_0];
	ld.param.u64 	%rd2, [neKernel_param_1];
	ld.param.u64 	%rd3, [neKernel_param_2];
	cvta.to.global.u64 	%rd4, %rd3;
	cvta.to.global.u64 	%rd5, %rd2;
	cvta.to.global.u64 	%rd6, %rd1;
	ld.global.f64 	%fd1, [%rd6];
	ld.global.f64 	%fd2, [%rd5];
	setp.neu.f64 	%p1, %fd1, %fd2;
	selp.u32 	%r1, 1, 0, %p1;
	st.global.u32 	[%rd4], %r1;
	ret;

}
	// .globl	gtKernel
.visible .entry gtKernel(
	.param .u64 .ptr .align 1 gtKernel_param_0,
	.param .u64 .ptr .align 1 gtKernel_param_1,
	.param .u64 .ptr .align 1 gtKernel_param_2
)
{
	.reg .pred 	%p<2>;
	.reg .b32 	%r<2>;
	.reg .b64 	%rd<7>;
	.reg .b64 	%fd<3>;

	ld.param.u64 	%rd1, [gtKernel_param_0];
	ld.param.u64 	%rd2, [gtKernel_param_1];
	ld.param.u64 	%rd3, [gtKernel_param_2];
	cvta.to.global.u64 	%rd4, %rd3;
	cvta.to.global.u64 	%rd5, %rd2;
	cvta.to.global.u64 	%rd6, %rd1;
	ld.global.f64 	%fd1, [%rd6];
	ld.global.f64 	%fd2, [%rd5];
	setp.gt.f64 	%p1, %fd1, %fd2;
	selp.u32 	%r1, 1, 0, %p1;
	st.global.u32 	[%rd4], %r1;
	ret;

}
	// .globl	geKernel
.visible .entry geKernel(
	.param .u64 .ptr .align 1 geKernel_param_0,
	.param .u64 .ptr .align 1 geKernel_param_1,
	.param .u64 .ptr .align 1 geKernel_param_2
)
{
	.reg .pred 	%p<2>;
	.reg .b32 	%r<2>;
	.reg .b64 	%rd<7>;
	.reg .b64 	%fd<3>;

	ld.param.u64 	%rd1, [geKernel_param_0];
	ld.param.u64 	%rd2, [geKernel_param_1];
	ld.param.u64 	%rd3, [geKernel_param_2];
	cvta.to.global.u64 	%rd4, %rd3;
	cvta.to.global.u64 	%rd5, %rd2;
	cvta.to.global.u64 	%rd6, %rd1;
	ld.global.f64 	%fd1, [%rd6];
	ld.global.f64 	%fd2, [%rd5];
	setp.ge.f64 	%p1, %fd1, %fd2;
	selp.u32 	%r1, 1, 0, %p1;
	st.global.u32 	[%rd4], %r1;
	ret;

}
	// .globl	ltKernel
.visible .entry ltKernel(
	.param .u64 .ptr .align 1 ltKernel_param_0,
	.param .u64 .ptr .align 1 ltKernel_param_1,
	.param .u64 .ptr .align 1 ltKernel_param_2
)
{
	.reg .pred 	%p<2>;
	.reg .b32 	%r<2>;
	.reg .b64 	%rd<7>;
	.reg .b64 	%fd<3>;

	ld.param.u64 	%rd1, [ltKernel_param_0];
	ld.param.u64 	%rd2, [ltKernel_param_1];
	ld.param.u64 	%rd3, [ltKernel_param_2];
	cvta.to.global.u64 	%rd4, %rd3;
	cvta.to.global.u64 	%rd5, %rd2;
	cvta.to.global.u64 	%rd6, %rd1;
	ld.global.f64 	%fd1, [%rd6];
	ld.global.f64 	%fd2, [%rd5];
	setp.lt.f64 	%p1, %fd1, %fd2;
	selp.u32 	%r1, 1, 0, %p1;
	st.global.u32 	[%rd4], %r1;
	ret;

}
	// .globl	leKernel
.visible .entry leKernel(
	.param .u64 .ptr .align 1 leKernel_param_0,
	.param .u64 .ptr .align 1 leKernel_param_1,
	.param .u64 .ptr .align 1 leKernel_param_2
)
{
	.reg .pred 	%p<2>;
	.reg .b32 	%r<2>;
	.reg .b64 	%rd<7>;
	.reg .b64 	%fd<3>;

	ld.param.u64 	%rd1, [leKernel_param_0];
	ld.param.u64 	%rd2, [leKernel_param_1];
	ld.param.u64 	%rd3, [leKernel_param_2];
	cvta.to.global.u64 	%rd4, %rd3;
	cvta.to.global.u64 	%rd5, %rd2;
	cvta.to.global.u64 	%rd6, %rd1;
	ld.global.f64 	%fd1, [%rd6];
	ld.global.f64 	%fd2, [%rd5];
	setp.le.f64 	%p1, %fd1, %fd2;
	selp.u32 	%r1, 1, 0, %p1;
	st.global.u32 	[%rd4], %r1;
	ret;

}
	// .globl	absKernel
.visible .entry absKernel(
	.param .u64 .ptr .align 1 absKernel_param_0,
	.param .u64 .ptr .align 1 absKernel_param_1
)
{
	.reg .pred 	%p<2>;
	.reg .b64 	%rd<5>;
	.reg .b64 	%fd<4>;

	ld.param.u64 	%rd1, [absKernel_param_0];
	ld.param.u64 	%rd2, [absKernel_param_1];
	cvta.to.global.u64 	%rd3, %rd1;
	ld.global.f64 	%fd1, [%rd3];
	setp.ltu.f64 	%p1, %fd1, 0d0000000000000000;
	neg.f64 	%fd2, %fd1;
	selp.f64 	%fd3, %fd2, %fd1, %p1;
	cvta.to.global.u64 	%rd4, %rd2;
	st.global.f64 	[%rd4], %fd3;
	ret;

}
	// .globl	sqrtKernel
.visible .entry sqrtKernel(
	.param .u64 .ptr .align 1 sqrtKernel_param_0,
	.param .u64 .ptr .align 1 sqrtKernel_param_1
)
{
	.reg .b64 	%rd<5>;
	.reg .b64 	%fd<3>;

	ld.param.u64 	%rd1, [sqrtKernel_param_0];
	ld.param.u64 	%rd2, [sqrtKernel_param_1];
	cvta.to.global.u64 	%rd3, %rd2;
	cvta.to.global.u64 	%rd4, %rd1;
	ld.global.f64 	%fd1, [%rd4];
	sqrt.rn.f64 	%fd2, %fd1;
	st.global.f64 	[%rd3], %fd2;
	ret;

}
	// .globl	cbrtKernel
.visible .entry cbrtKernel(
	.param .u64 .ptr .align 1 cbrtKernel_param_0,
	.param .u64 .ptr .align 1 cbrtKernel_param_1
)
{
	.reg .pred 	%p<3>;
	.reg .b32 	%r<21>;
	.reg .b32 	%f<7>;
	.reg .b64 	%rd<5>;
	.reg .b64 	%fd<22>;

	ld.param.u64 	%rd1, [cbrtKernel_param_0];
	ld.param.u64 	%rd2, [cbrtKernel_param_1];
	cvta.to.global.u64 	%rd3, %rd2;
	cvta.to.global.u64 	%rd4, %rd1;
	ld.global.f64 	%fd1, [%rd4];
	{
	.reg .b32 %temp; 
	mov.b64 	{%r1, %temp}, %fd1;
	}
	{
	.reg .b32 %temp; 
	mov.b64 	{%temp, %r2}, %fd1;
	}
	and.b32  	%r3, %r2, 2147483647;
	setp.lt.u32 	%p1, %r3, 1048576;
	mov.b64 	%fd2, {%r1, %r3};
	mul.f64 	%fd3, %fd2, 0d4350000000000000;
	{
	.reg .b32 %temp; 
	mov.b64 	{%r4, %temp}, %fd3;
	}
	{
	.reg .b32 %temp; 
	mov.b64 	{%temp, %r5}, %fd3;
	}
	selp.b32 	%r6, %r4, %r1, %p1;
	selp.b32 	%r7, %r5, %r3, %p1;
	selp.b32 	%r8, 4078, 1048576, %p1;
	shr.u32 	%r9, %r7, 20;
	add.s32 	%r10, %r9, -1022;
	cvt.rn.f32.s32 	%f1, %r10;
	mul.f32 	%f2, %f1, 0f3EAAAAAB;
	cvt.rni.s32.f32 	%r11, %f2;
	mad.lo.s32 	%r12, %r11, -3145728, %r7;
	mov.b64 	%fd4, {%r6, %r12};
	cvt.rn.f32.f64 	%f3, %fd4;
	lg2.approx.ftz.f32 	%f4, %f3;
	mul.f32 	%f5, %f4, 0f3EAAAAAB;
	ex2.approx.ftz.f32 	%f6, %f5;
	cvt.f64.f32 	%fd5, %f6;
	mul.f64 	%fd6, %fd5, %fd5;
	{
	.reg .b32 %temp; 
	mov.b64 	{%r13, %temp}, %fd6;
	}
	{
	.reg .b32 %temp; 
	mov.b64 	{%temp, %r14}, %fd6;
	}
	add.s32 	%r15, %r14, 1048576;
	mov.b64 	%fd7, {%r13, %r15};
	fma.rn.f64 	%fd8, %fd7, %fd5, %fd4;
	rcp.approx.ftz.f64 	%fd9, %fd8;
	neg.f64 	%fd10, %fd8;
	fma.rn.f64 	%fd11, %fd10, %fd9, 0d3FF0000000000000;
	fma.rn.f64 	%fd12, %fd11, %fd11, %fd11;
	fma.rn.f64 	%fd13, %fd12, %fd9, %fd9;
	neg.f64 	%fd14, %fd5;
	fma.rn.f64 	%fd15, %fd6, %fd14, %fd4;
	mul.f64 	%fd16, %fd15, %fd13;
	fma.rn.f64 	%fd17, %fd5, %fd16, %fd5;
	{
	.reg .b32 %temp; 
	mov.b64 	{%r16, %temp}, %fd17;
	}
	{
	.reg .b32 %temp; 
	mov.b64 	{%temp, %r17}, %fd17;
	}
	add.s32 	%r18, %r11, %r8;
	shl.b32 	%r19, %r18, 20;
	add.s32 	%r20, %r17, %r19;
	mov.b64 	%fd18, {%r16, %r20};
	copysign.f64 	%fd19, %fd1, %fd18;
	add.f64 	%fd20, %fd1, %fd1;
	setp.equ.f64 	%p2, %fd20, %fd1;
	selp.f64 	%fd21, %fd20, %fd19, %p2;
	st.global.f64 	[%rd3], %fd21;
	ret;

}
	// .globl	factKernel
.visible .entry factKernel(
	.param .u64 .ptr .align 1 factKernel_param_0,
	.param .u64 .ptr .align 1 factKernel_param_1
)
{
	.reg .pred 	%p<7>;
	.reg .b32 	%r<18>;
	.reg .b64 	%rd<5>;
	.reg .b64 	%fd<17>;
	// demoted variable
	.shared .align 8 .b8 _ZZ10factKernelE5cache[8192];
	ld.param.u64 	%rd2, [factKernel_param_0];
	ld.param.u64 	%rd1, [factKernel_param_1];
	cvta.to.global.u64 	%rd3, %rd2;
	mov.u32 	%r1, %tid.x;
	mov.u32 	%r2, %ntid.x;
	add.s32 	%r16, %r1, 1;
	cvt.rn.f64.u32 	%fd14, %r16;
	ld.global.f64 	%fd2, [%rd3];
	setp.ltu.f64 	%p1, %fd2, %fd14;
	mov.f64 	%fd16, 0d3FF0000000000000;
	@%p1 bra 	$L__BB16_3;
	mov.f64 	%fd16, 0d3FF0000000000000;
$L__BB16_2:
	mul.f64 	%fd16, %fd16, %fd14;
	add.s32 	%r16, %r16, %r2;
	cvt.rn.f64.s32 	%fd14, %r16;
	setp.ge.f64 	%p2, %fd2, %fd14;
	@%p2 bra 	$L__BB16_2;
$L__BB16_3:
	shl.b32 	%r9, %r1, 3;
	mov.u32 	%r10, _ZZ10factKernelE5cache;
	add.s32 	%r6, %r10, %r9;
	st.shared.f64 	[%r6], %fd16;
	bar.sync 	0;
	setp.lt.u32 	%p3, %r2, 2;
	@%p3 bra 	$L__BB16_8;
	mov.b32 	%r17, 1;
$L__BB16_5:
	shl.b32 	%r8, %r17, 1;
	add.s32 	%r12, %r8, -1;
	and.b32  	%r13, %r12, %r1;
	setp.ne.s32 	%p4, %r13, 0;
	@%p4 bra 	$L__BB16_7;
	shl.b32 	%r14, %r17, 3;
	add.s32 	%r15, %r6, %r14;
	ld.shared.f64 	%fd10, [%r15];
	ld.shared.f64 	%fd11, [%r6];
	mul.f64 	%fd12, %fd10, %fd11;
	st.shared.f64 	[%r6], %fd12;
$L__BB16_7:
	bar.sync 	0;
	setp.lt.u32 	%p5, %r8, %r2;
	mov.u32 	%r17, %r8;
	@%p5 bra 	$L__BB16_5;
$L__BB16_8:
	setp.ne.s32 	%p6, %r1, 0;
	@%p6 bra 	$L__BB16_10;
	ld.shared.f64 	%fd13, [_ZZ10factKernelE5cache];
	cvta.to.global.u64 	%rd4, %rd1;
	st.global.f64 	[%rd4], %fd13;
$L__BB16_10:
	ret;

}
	// .globl	negKernel
.visible .entry negKernel(
	.param .u64 .ptr .align 1 negKernel_param_0,
	.param .u64 .ptr .align 1 negKernel_param_1
)
{
	.reg .b64 	%rd<5>;
	.reg .b64 	%fd<3>;

	ld.param.u64 	%rd1, [negKernel_param_0];
	ld.param.u64 	%rd2, [negKernel_param_1];
	cvta.to.global.u64 	%rd3, %rd2;
	cvta.to.global.u64 	%rd4, %rd1;
	ld.global.f64 	%fd1, [%rd4];
	neg.f64 	%fd2, %fd1;
	st.global.f64 	[%rd3], %fd2;
	ret;

}
	// .globl	posKernel
.visible .entry posKernel(
	.param .u64 .ptr .align 1 posKernel_param_0,
	.param .u64 .ptr .align 1 posKernel_param_1
)
{
	.reg .b64 	%rd<5>;
	.reg .b64 	%fd<2>;

	ld.param.u64 	%rd1, [posKernel_param_0];
	ld.param.u64 	%rd2, [posKernel_param_1];
	cvta.to.global.u64 	%rd3, %rd2;
	cvta.to.global.u64 	%rd4, %rd1;
	ld.global.f64 	%fd1, [%rd4];
	st.global.f64 	[%rd3], %fd1;
	ret;

}
.func  (.param .b64 func_retval0) __internal_accurate_pow(
	.param .b64 __internal_accurate_pow_param_0,
	.param .b64 __internal_accurate_pow_param_1
)
{
	.reg .pred 	%p<8>;
	.reg .b32 	%r<49>;
	.reg .b32 	%f<3>;
	.reg .b64 	%fd<109>;

	ld.param.f64 	%fd10, [__internal_accurate_pow_param_0];
	ld.param.f64 	%fd11, [__internal_accurate_pow_param_1];
	{
	.reg .b32 %temp; 
	mov.b64 	{%temp, %r46}, %fd10;
	}
	{
	.reg .b32 %temp; 
	mov.b64 	{%r45, %temp}, %fd10;
	}
	shr.u32 	%r47, %r46, 20;
	setp.gt.u32 	%p1, %r46, 1048575;
	@%p1 bra 	$L__BB19_2;
	mul.f64 	%fd12, %fd10, 0d4350000000000000;
	{
	.reg .b32 %temp; 
	mov.b64 	{%temp, %r46}, %fd12;
	}
	{
	.reg .b32 %temp; 
	mov.b64 	{%r45, %temp}, %fd12;
	}
	shr.u32 	%r16, %r46, 20;
	add.s32 	%r47, %r16, -54;
$L__BB19_2:
	add.s32 	%r48, %r47, -1023;
	and.b32  	%r17, %r46, -2146435073;
	or.b32  	%r18, %r17, 1072693248;
	mov.b64 	%fd107, {%r45, %r18};
	setp.lt.u32 	%p2, %r18, 1073127583;
	@%p2 bra 	$L__BB19_4;
	{
	.reg .b32 %temp; 
	mov.b64 	{%r19, %temp}, %fd107;
	}
	{
	.reg .b32 %temp; 
	mov.b64 	{%temp, %r20}, %fd107;
	}
	add.s32 	%r21, %r20, -1048576;
	mov.b64 	%fd107, {%r19, %r21};
	add.s32 	%r48, %r47, -1022;
$L__BB19_4:
	add.f64 	%fd13, %fd107, 0dBFF0000000000000;
	add.f64 	%fd14, %fd107, 0d3FF0000000000000;
	rcp.approx.ftz.f64 	%fd15, %fd14;
	neg.f64 	%fd16, %fd14;
	fma.rn.f64 	%fd17, %fd16, %fd15, 0d3FF0000000000000;
	fma.rn.f64 	%fd18, %fd17, %fd17, %fd17;
	fma.rn.f64 	%fd19, %fd18, %fd15, %fd15;
	mul.f64 	%fd20, %fd13, %fd19;
	fma.rn.f64 	%fd21, %fd13, %fd19, %fd20;
	mul.f64 	%fd22, %fd21, %fd21;
	fma.rn.f64 	%fd23, %fd22, 0d3EB0F5FF7D2CAFE2, 0d3ED0F5D241AD3B5A;
	fma.rn.f64 	%fd24, %fd23, %fd22, 0d3EF3B20A75488A3F;
	fma.rn.f64 	%fd25, %fd24, %fd22, 0d3F1745CDE4FAECD5;
	fma.rn.f64 	%fd26, %fd25, %fd22, 0d3F3C71C7258A578B;
	fma.rn.f64 	%fd27, %fd26, %fd22, 0d3F6249249242B910;
	fma.rn.f64 	%fd28, %fd27, %fd22, 0d3F89999999999DFB;
	sub.f64 	%fd29, %fd13, %fd21;
	add.f64 	%fd30, %fd29, %fd29;
	neg.f64 	%fd31, %fd21;
	fma.rn.f64 	%fd32, %fd31, %fd13, %fd30;
	mul.f64 	%fd33, %fd19, %fd32;
	fma.rn.f64 	%fd34, %fd22, %fd28, 0d3FB5555555555555;
	mov.f64 	%fd35, 0d3FB5555555555555;
	sub.f64 	%fd36, %fd35, %fd34;
	fma.rn.f64 	%fd37, %fd22, %fd28, %fd36;
	add.f64 	%fd38, %fd37, 0dBC46A4CB00B9E7B0;
	add.f64 	%fd39, %fd34, %fd38;
	sub.f64 	%fd40, %fd34, %fd39;
	add.f64 	%fd41, %fd38, %fd40;
	mul.rn.f64 	%fd42, %fd21, %fd21;
	neg.f64 	%fd43, %fd42;
	fma.rn.f64 	%fd44, %fd21, %fd21, %fd43;
	{
	.reg .b32 %temp; 
	mov.b64 	{%r22, %temp}, %fd33;
	}
	{
	.reg .b32 %temp; 
	mov.b64 	{%temp, %r23}, %fd33;
	}
	add.s32 	%r24, %r23, 1048576;
	mov.b64 	%fd45, {%r22, %r24};
	fma.rn.f64 	%fd46, %fd21, %fd45, %fd44;
	mul.rn.f64 	%fd47, %fd42, %fd21;
	neg.f64 	%fd48, %fd47;
	fma.rn.f64 	%fd49, %fd42, %fd21, %fd48;
	fma.rn.f64 	%fd50, %fd42, %fd33, %fd49;
	fma.rn.f64 	%fd51, %fd46, %fd21, %fd50;
	mul.rn.f64 	%fd52, %fd39, %fd47;
	neg.f64 	%fd53, %fd52;
	fma.rn.f64 	%fd54, %fd39, %fd47, %fd53;
	fma.rn.f64 	%fd55, %fd39, %fd51, %fd54;
	fma.rn.f64 	%fd56, %fd41, %fd47, %fd55;
	add.f64 	%fd57, %fd52, %fd56;
	sub.f64 	%fd58, %fd52, %fd57;
	add.f64 	%fd59, %fd56, %fd58;
	add.f64 	%fd60, %fd21, %fd57;
	sub.f64 	%fd61, %fd21, %fd60;
	add.f64 	%fd62, %fd57, %fd61;
	add.f64 	%fd63, %fd59, %fd62;
	add.f64 	%fd64, %fd33, %fd63;
	add.f64 	%fd65, %fd60, %fd64;
	sub.f64 	%fd66, %fd60, %fd65;
	add.f64 	%fd67, %fd64, %fd66;
	xor.b32  	%r25, %r48, -2147483648;
	mov.b32 	%r26, 1127219200;
	mov.b64 	%fd68, {%r25, %r26};
	mov.b32 	%r27, -2147483648;
	mov.b64 	%fd69, {%r27, %r26};
	sub.f64 	%fd70, %fd68, %fd69;
	fma.rn.f64 	%fd71, %fd70, 0d3FE62E42FEFA39EF, %fd65;
	fma.rn.f64 	%fd72, %fd70, 0dBFE62E42FEFA39EF, %fd71;
	sub.f64 	%fd73, %fd72, %fd65;
	sub.f64 	%fd74, %fd67, %fd73;
	fma.rn.f64 	%fd75, %fd70, 0d3C7ABC9E3B39803F, %fd74;
	add.f64 	%fd76, %fd71, %fd75;
	sub.f64 	%fd77, %fd71, %fd76;
	add.f64 	%fd78, %fd75, %fd77;
	{
	.reg .b32 %temp; 
	mov.b64 	{%temp, %r28}, %fd11;
	}
	{
	.reg .b32 %temp; 
	mov.b64 	{%r29, %temp}, %fd11;
	}
	shl.b32 	%r30, %r28, 1;
	setp.gt.u32 	%p3, %r30, -33554433;
	and.b32  	%r31, %r28, -15728641;
	selp.b32 	%r32, %r31, %r28, %p3;
	mov.b64 	%fd79, {%r29, %r32};
	mul.rn.f64 	%fd80, %fd76, %fd79;
	neg.f64 	%fd81, %fd80;
	fma.rn.f64 	%fd82, %fd76, %fd79, %fd81;
	fma.rn.f64 	%fd83, %fd78, %fd79, %fd82;
	add.f64 	%fd4, %fd80, %fd83;
	sub.f64 	%fd84, %fd80, %fd4;
	add.f64 	%fd5, %fd83, %fd84;
	fma.rn.f64 	%fd85, %fd4, 0d3FF71547652B82FE, 0d4338000000000000;
	{
	.reg .b32 %temp; 
	mov.b64 	{%r13, %temp}, %fd85;
	}
	mov.f64 	%fd86, 0dC338000000000000;
	add.rn.f64 	%fd87, %fd85, %fd86;
	fma.rn.f64 	%fd88, %fd87, 0dBFE62E42FEFA39EF, %fd4;
	fma.rn.f64 	%fd89, %fd87, 0dBC7ABC9E3B39803F, %fd88;
	fma.rn.f64 	%fd90, %fd89, 0d3E5ADE1569CE2BDF, 0d3E928AF3FCA213EA;
	fma.rn.f64 	%fd91, %fd90, %fd89, 0d3EC71DEE62401315;
	fma.rn.f64 	%fd92, %fd91, %fd89, 0d3EFA01997C89EB71;
	fma.rn.f64 	%fd93, %fd92, %fd89, 0d3F2A01A014761F65;
	fma.rn.f64 	%fd94, %fd93, %fd89, 0d3F56C16C1852B7AF;
	fma.rn.f64 	%fd95, %fd94, %fd89, 0d3F81111111122322;
	fma.rn.f64 	%fd96, %fd95, %fd89, 0d3FA55555555502A1;
	fma.rn.f64 	%fd97, %fd96, %fd89, 0d3FC5555555555511;
	fma.rn.f64 	%fd98, %fd97, %fd89, 0d3FE000000000000B;
	fma.rn.f64 	%fd99, %fd98, %fd89, 0d3FF0000000000000;
	fma.rn.f64 	%fd100, %fd99, %fd89, 0d3FF0000000000000;
	{
	.reg .b32 %temp; 
	mov.b64 	{%r14, %temp}, %fd100;
	}
	{
	.reg .b32 %temp; 
	mov.b64 	{%temp, %r15}, %fd100;
	}
	shl.b32 	%r33, %r13, 20;
	add.s32 	%r34, %r33, %r15;
	mov.b64 	%fd108, {%r14, %r34};
	{
	.reg .b32 %temp; 
	mov.b64 	{%temp, %r35}, %fd4;
	}
	mov.b32 	%f2, %r35;
	abs.f32 	%f1, %f2;
	setp.lt.f32 	%p4, %f1, 0f4086232B;
	@%p4 bra 	$L__BB19_7;
	setp.lt.f64 	%p5, %fd4, 0d0000000000000000;
	add.f64 	%fd101, %fd4, 0d7FF0000000000000;
	selp.f64 	%fd108, 0d0000000000000000, %fd101, %p5;
	setp.geu.f32 	%p6, %f1, 0f40874800;
	@%p6 bra 	$L__BB19_7;
	shr.u32 	%r36, %r13, 31;
	add.s32 	%r37, %r13, %r36;
	shr.s32 	%r38, %r37, 1;
	shl.b32 	%r39, %r38, 20;
	add.s32 	%r40, %r15, %r39;
	mov.b64 	%fd102, {%r14, %r40};
	sub.s32 	%r41, %r13, %r38;
	shl.b32 	%r42, %r41, 20;
	add.s32 	%r43, %r42, 1072693248;
	mov.b32 	%r44, 0;
	mov.b64 	%fd103, {%r44, %r43};
	mul.f64 	%fd108, %fd103, %fd102;
$L__BB19_7:
	abs.f64 	%fd104, %fd108;
	setp.eq.f64 	%p7, %fd104, 0d7FF0000000000000;
	fma.rn.f64 	%fd105, %fd108, %fd5, %fd108;
	selp.f64 	%fd106, %fd108, %fd105, %p7;
	st.param.f64 	[func_retval0], %fd106;
	ret;

}


// ===== COMPILED SASS (sm_100) =====

	.target	sm_100

	.elftype	@"ET_EXEC"


//--------------------- .note.nv.tkinfo           --------------------------
	.section	.note.nv.tkinfo,"",@"SHT_NOTE"
	.sectionflags	@"SHF_NOTE_NV_TKINFO"
	.tkinfo
        /*0018*/ 	.word	0x00000002
        /*0030*/ 	.string	""
        /*0030*/ 	.string	"ptxas"
        /*0030*/ 	.string	"Cuda compilation tools, release 13.0, V13.0.88"
        /*0030*/ 	.string	"Build cuda_13.0.r13.0/compiler.36424714_0"
        /*0030*/ 	.string	"-arch sm_100 -m 64 "



//--------------------- .note.nv.cuinfo           --------------------------
	.section	.note.nv.cuinfo,"",@"SHT_NOTE"
	.sectionflags	@"SHF_NOTE_NV_CUINFO"
        /*0018*/ 	.short	0x0002
        /*001a*/ 	.short	0x0064
        /*001c*/ 	.short	0x0082
	.zero		2


//--------------------- .nv.info                  --------------------------
	.section	.nv.info,"",@"SHT_CUDA_INFO"
	.align	4


	//----- nvinfo : EIATTR_REGCOUNT
	.align		4
        /*0000*/ 	.byte	0x04, 0x2f
        /*0002*/ 	.short	(.L_1 - .L_0)
	.align		4
.L_0:
        /*0004*/ 	.word	index@(addKernel)
        /*0008*/ 	.word	0x0000000c


	//----- nvinfo : EIATTR_FRAME_SIZE
	.align		4
.L_1:
        /*000c*/ 	.byte	0x04, 0x11
        /*000e*/ 	.short	(.L_3 - .L_2)
	.align		4
.L_2:
        /*0010*/ 	.word	index@(addKernel)
        /*0014*/ 	.word	0x00000000


	//----- nvinfo : EIATTR_REGCOUNT
	.align		4
.L_3:
        /*0018*/ 	.byte	0x04, 0x2f
        /*001a*/ 	.short	(.L_5 - .L_4)
	.align		4
.L_4:
        /*001c*/ 	.word	index@(subKernel)
        /*0020*/ 	.word	0x0000000c


	//----- nvinfo : EIATTR_FRAME_SIZE
	.align		4
.L_5:
        /*0024*/ 	.byte	0x04, 0x11
        /*0026*/ 	.short	(.L_7 - .L_6)
	.align		4
.L_6:
        /*0028*/ 	.word	index@(subKernel)
        /*002c*/ 	.word	0x00000000


	//----- nvinfo : EIATTR_REGCOUNT
	.align		4
.L_7:
        /*0030*/ 	.byte	0x04, 0x2f
        /*0032*/ 	.short	(.L_9 - .L_8)
	.align		4
.L_8:
        /*0034*/ 	.word	index@(mulKernel)
        /*0038*/ 	.word	0x0000000c


	//----- nvinfo : EIATTR_FRAME_SIZE
	.align		4
.L_9:
        /*003c*/ 	.byte	0x04, 0x11
        /*003e*/ 	.short	(.L_11 - .L_10)
	.align		4
.L_10:
        /*0040*/ 	.word	index@(mulKernel)
        /*0044*/ 	.word	0x00000000


	//----- nvinfo : EIATTR_REGCOUNT
	.align		4
.L_11:
        /*0048*/ 	.byte	0x04, 0x2f
        /*004a*/ 	.short	(.L_13 - .L_12)
	.align		4
.L_12:
        /*004c*/ 	.word	index@(tdivKernel)
        /*0050*/ 	.word	0x00000018


	//----- nvinfo : EIATTR_FRAME_SIZE
	.align		4
.L_13:
        /*0054*/ 	.byte	0x04, 0x11
        /*0056*/ 	.short	(.L_15 - .L_14)
	.align		4
.L_14:
        /*0058*/ 	.word	index@($__internal_2_$__cuda_sm20_div_rn_f64_full)
        /*005c*/ 	.word	0x00000000


	//----- nvinfo : EIATTR_FRAME_SIZE
	.align		4
.L_15:
        /*0060*/ 	.byte	0x04, 0x11
        /*0062*/ 	.short	(.L_17 - .L_16)
	.align		4
.L_16:
        /*0064*/ 	.word	index@(tdivKernel)
        /*0068*/ 	.word	0x00000000


	//----- nvinfo : EIATTR_REGCOUNT
	.align		4
.L_17:
        /*006c*/ 	.byte	0x04, 0x2f
        /*006e*/ 	.short	(.L_19 - .L_18)
	.align		4
.L_18:
        /*0070*/ 	.word	index@(fdivKernel)
        /*0074*/ 	.word	0x00000018


	//----- nvinfo : EIATTR_FRAME_SIZE
	.align		4
.L_19:
        /*0078*/ 	.byte	0x04, 0x11
        /*007a*/ 	.short	(.L_21 - .L_20)
	.align		4
.L_20:
        /*007c*/ 	.word	index@($__internal_1_$__cuda_sm20_div_rn_f64_full)
        /*0080*/ 	.word	0x00000000


	//----- nvinfo : EIATTR_FRAME_SIZE
	.align		4
.L_21:
        /*0084*/ 	.byte	0x04, 0x11
        /*0086*/ 	.short	(.L_23 - .L_22)
	.align		4
.L_22:
        /*0088*/ 	.word	index@(fdivKernel)
        /*008c*/ 	.word	0x00000000


	//----- nvinfo : EIATTR_REGCOUNT
	.align		4
.L_23:
        /*0090*/ 	.byte	0x04, 0x2f
        /*0092*/ 	.short	(.L_25 - .L_24)
	.align		4
.L_24:
        /*0094*/ 	.word	index@(powKernel)
        /*0098*/ 	.word	0x0000001e


	//----- nvinfo : EIATTR_FRAME_SIZE
	.align		4
.L_25:
        /*009c*/ 	.byte	0x04, 0x11
        /*009e*/ 	.short	(.L_27 - .L_26)
	.align		4
.L_26:
        /*00a0*/ 	.word	index@($powKernel$__internal_accurate_pow)
        /*00a4*/ 	.word	0x00000000


	//----- nvinfo : EIATTR_FRAME_SIZE
	.align		4
.L_27:
        /*00a8*/ 	.byte	0x04, 0x11
        /*00aa*/ 	.short	(.L_29 - .L_28)
	.align		4
.L_28:
        /*00ac*/ 	.word	index@(powKernel)
        /*00b0*/ 	.word	0x00000000


	//----- nvinfo : EIATTR_REGCOUNT
	.align		4
.L_29:
        /*00b4*/ 	.byte	0x04, 0x2f
        /*00b6*/ 	.short	(.L_31 - .L_30)
	.align		4
.L_30:
        /*00b8*/ 	.word	index@(modKernel)
        /*00bc*/ 	.word	0x00000014


	//----- nvinfo : EIATTR_FRAME_SIZE
	.align		4
.L_31:
        /*00c0*/ 	.byte	0x04, 0x11
        /*00c2*/ 	.short	(.L_33 - .L_32)
	.align		4
.L_32:
        /*00c4*/ 	.word	index@(modKernel)
        /*00c8*/ 	.word	0x00000000


	//----- nvinfo : EIATTR_REGCOUNT
	.align		4
.L_33:
        /*00cc*/ 	.byte	0x04, 0x2f
        /*00ce*/ 	.short	(.L_35 - .L_34)
	.align		4
.L_34:
        /*00d0*/ 	.word	index@(eqKernel)
        /*00d4*/ 	.word	0x0000000c


	//----- nvinfo : EIATTR_FRAME_SIZE
	.align		4
.L_35:
        /*00d8*/ 	.byte	0x04, 0x11
        /*00da*/ 	.short	(.L_37 - .L_36)
	.align		4
.L_36:
        /*00dc*/ 	.word	index@(eqKernel)
        /*00e0*/ 	.word	0x00000000


	//----- nvinfo : EIATTR_REGCOUNT
	.align		4
.L_37:
        /*00e4*/ 	.byte	0x04, 0x2f
        /*00e6*/ 	.short	(.L_39 - .L_38)
	.align		4
.L_38:
        /*00e8*/ 	.word	index@(neKernel)
        /*00ec*/ 	.word	0x0000000c


	//----- nvinfo : EIATTR_FRAME_SIZE
	.align		4
.L_39:
        /*00f0*/ 	.byte	0x04, 0x11
        /*00f2*/ 	.short	(.L_41 - .L_40)
	.align		4
.L_40:
        /*00f4*/ 	.word	index@(neKernel)
        /*00f8*/ 	.word	0x00000000


	//----- nvinfo : EIATTR_REGCOUNT
	.align		4
.L_41:
        /*00fc*/ 	.byte	0x04, 0x2f
        /*00fe*/ 	.short	(.L_43 - .L_42)
	.align		4
.L_42:
        /*0100*/ 	.word	index@(gtKernel)
        /*0104*/ 	.word	0x0000000c


	//----- nvinfo : EIATTR_FRAME_SIZE
	.align		4
.L_43:
        /*0108*/ 	.byte	0x04, 0x11
        /*010a*/ 	.short	(.L_45 - .L_44)
	.align		4
.L_44:
        /*010c*/ 	.word	index@(gtKernel)
        /*0110*/ 	.word	0x00000000


	//----- nvinfo : EIATTR_REGCOUNT
	.align		4
.L_45:
        /*0114*/ 	.byte	0x04, 0x2f
        /*0116*/ 	.short	(.L_47 - .L_46)
	.align		4
.L_46:
        /*0118*/ 	.word	index@(geKernel)
        /*011c*/ 	.word	0x0000000c


	//----- nvinfo : EIATTR_FRAME_SIZE
	.align		4
.L_47:
        /*0120*/ 	.byte	0x04, 0x11
        /*0122*/ 	.short	(.L_49 - .L_48)
	.align		4
.L_48:
        /*0124*/ 	.word	index@(geKernel)
        /*0128*/ 	.word	0x00000000


	//----- nvinfo : EIATTR_REGCOUNT
	.align		4
.L_49:
        /*012c*/ 	.byte	0x04, 0x2f
        /*012e*/ 	.short	(.L_51 - .L_50)
	.align		4
.L_50:
        /*0130*/ 	.word	index@(ltKernel)
        /*0134*/ 	.word	0x0000000c


	//----- nvinfo : EIATTR_FRAME_SIZE
	.align		4
.L_51:
        /*0138*/ 	.byte	0x04, 0x11
        /*013a*/ 	.short	(.L_53 - .L_52)
	.align		4
.L_52:
        /*013c*/ 	.word	index@(ltKernel)
        /*0140*/ 	.word	0x00000000


	//----- nvinfo : EIATTR_REGCOUNT
	.align		4
.L_53:
        /*0144*/ 	.byte	0x04, 0x2f
        /*0146*/ 	.short	(.L_55 - .L_54)
	.align		4
.L_54:
        /*0148*/ 	.word	index@(leKernel)
        /*014c*/ 	.word	0x0000000c


	//----- nvinfo : EIATTR_FRAME_SIZE
	.align		4
.L_55:
        /*0150*/ 	.byte	0x04, 0x11
        /*0152*/ 	.short	(.L_57 - .L_56)
	.align		4
.L_56:
        /*0154*/ 	.word	index@(leKernel)
        /*0158*/ 	.word	0x00000000


	//----- nvinfo : EIATTR_REGCOUNT
	.align		4
.L_57:
        /*015c*/ 	.byte	0x04, 0x2f
        /*015e*/ 	.short	(.L_59 - .L_58)
	.align		4
.L_58:
        /*0160*/ 	.word	index@(absKernel)
        /*0164*/ 	.word	0x0000000a


	//----- nvinfo : EIATTR_FRAME_SIZE
	.align		4
.L_59:
        /*0168*/ 	.byte	0x04, 0x11
        /*016a*/ 	.short	(.L_61 - .L_60)
	.align		4
.L_60:
        /*016c*/ 	.word	index@(absKernel)
        /*0170*/ 	.word	0x00000000


	//----- nvinfo : EIATTR_REGCOUNT
	.align		4
.L_61:
        /*0174*/ 	.byte	0x04, 0x2f
        /*0176*/ 	.short	(.L_63 - .L_62)
	.align		4
.L_62:
        /*0178*/ 	.word	index@(sqrtKernel)
        /*017c*/ 	.word	0x00000012


	//----- nvinfo : EIATTR_FRAME_SIZE
	.align		4
.L_63:
        /*0180*/ 	.byte	0x04, 0x11
        /*0182*/ 	.short	(.L_65 - .L_64)
	.align		4
.L_64:
        /*0184*/ 	.word	index@($__internal_0_$__cuda_sm20_dsqrt_rn_f64_mediumpath_v1)
        /*0188*/ 	.word	0x00000000


	//----- nvinfo : EIATTR_FRAME_SIZE
	.align		4
.L_65:
        /*018c*/ 	.byte	0x04, 0x11
        /*018e*/ 	.short	(.L_67 - .L_66)
	.align		4
.L_66:
        /*0190*/ 	.word	index@(sqrtKernel)
        /*0194*/ 	.word	0x00000000


	//----- nvinfo : EIATTR_REGCOUNT
	.align		4
.L_67:
        /*0198*/ 	.byte	0x04, 0x2f
        /*019a*/ 	.short	(.L_69 - .L_68)
	.align		4
.L_68:
        /*019c*/ 	.word	index@(cbrtKernel)
        /*01a0*/ 	.word	0x00000014


	//----- nvinfo : EIATTR_FRAME_SIZE
	.align		4
.L_69:
        /*01a4*/ 	.byte	0x04, 0x11
        /*01a6*/ 	.short	(.L_71 - .L_70)
	.align		4
.L_70:
        /*01a8*/ 	.word	index@(cbrtKernel)
        /*01ac*/ 	.word	0x00000000


	//----- nvinfo : EIATTR_REGCOUNT
	.align		4
.L_71:
        /*01b0*/ 	.byte	0x04, 0x2f
        /*01b2*/ 	.short	(.L_73 - .L_72)
	.align		4
.L_72:
        /*01b4*/ 	.word	index@(factKernel)
        /*01b8*/ 	.word	0x0000000e


	//----- nvinfo : EIATTR_FRAME_SIZE
	.align		4
.L_73:
        /*01bc*/ 	.byte	0x04, 0x11
        /*01be*/ 	.short	(.L_75 - .L_74)
	.align		4
.L_74:
        /*01c0*/ 	.word	index@(factKernel)
        /*01c4*/ 	.word	0x00000000


	//----- nvinfo : EIATTR_REGCOUNT
	.align		4
.L_75:
        /*01c8*/ 	.byte	0x04, 0x2f
        /*01ca*/ 	.short	(.L_77 - .L_76)
	.align		4
.L_76:
        /*01cc*/ 	.word	index@(negKernel)
        /*01d0*/ 	.word	0x0000000a


	//----- nvinfo : EIATTR_FRAME_SIZE
	.align		4
.L_77:
        /*01d4*/ 	.byte	0x04, 0x11
        /*01d6*/ 	.short	(.L_79 - .L_78)
	.align		4
.L_78:
        /*01d8*/ 	.word	index@(negKernel)
        /*01dc*/ 	.word	0x00000000


	//----- nvinfo : EIATTR_REGCOUNT
	.align		4
.L_79:
        /*01e0*/ 	.byte	0x04, 0x2f
        /*01e2*/ 	.short	(.L_81 - .L_80)
	.align		4
.L_80:
        /*01e4*/ 	.word	index@(posKernel)
        /*01e8*/ 	.word	0x00000008


	//----- nvinfo : EIATTR_FRAME_SIZE
	.align		4
.L_81:
        /*01ec*/ 	.byte	0x04, 0x11
        /*01ee*/ 	.short	(.L_83 - .L_82)
	.align		4
.L_82:
        /*01f0*/ 	.word	index@(posKernel)
        /*01f4*/ 	.word	0x00000000


	//----- nvinfo : EIATTR_MIN_STACK_SIZE
	.align		4
.L_83:
        /*01f8*/ 	.byte	0x04, 0x12
        /*01fa*/ 	.short	(.L_85 - .L_84)
	.align		4
.L_84:
        /*01fc*/ 	.word	index@(posKernel)
        /*0200*/ 	.word	0x00000000


	//----- nvinfo : EIATTR_MIN_STACK_SIZE
	.align		4
.L_85:
        /*0204*/ 	.byte	0x04, 0x12
        /*0206*/ 	.short	(.L_87 - .L_86)
	.align		4
.L_86:
        /*0208*/ 	.word	index@(negKernel)
        /*020c*/ 	.word	0x00000000


	//----- nvinfo : EIATTR_MIN_STACK_SIZE
	.align		4
.L_87:
        /*0210*/ 	.byte	0x04, 0x12
        /*0212*/ 	.short	(.L_89 - .L_88)
	.align		4
.L_88:
        /*0214*/ 	.word	index@(factKernel)
        /*0218*/ 	.word	0x00000000


	//----- nvinfo : EIATTR_MIN_STACK_SIZE
	.align		4
.L_89:
        /*021c*/ 	.byte	0x04, 0x12
        /*021e*/ 	.short	(.L_91 - .L_90)
	.align		4
.L_90:
        /*0220*/ 	.word	index@(cbrtKernel)
        /*0224*/ 	.word	0x00000000


	//----- nvinfo : EIATTR_MIN_STACK_SIZE
	.align		4
.L_91:
        /*0228*/ 	.byte	0x04, 0x12
        /*022a*/ 	.short	(.L_93 - .L_92)
	.align		4
.L_92:
        /*022c*/ 	.word	index@(sqrtKernel)
        /*0230*/ 	.word	0x00000000


	//----- nvinfo : EIATTR_MIN_STACK_SIZE
	.align		4
.L_93:
        /*0234*/ 	.byte	0x04, 0x12
        /*0236*/ 	.short	(.L_95 - .L_94)
	.align		4
.L_94:
        /*0238*/ 	.word	index@(absKernel)
        /*023c*/ 	.word	0x00000000


	//----- nvinfo : EIATTR_MIN_STACK_SIZE
	.align		4
.L_95:
        /*0240*/ 	.byte	0x04, 0x12
        /*0242*/ 	.short	(.L_97 - .L_96)
	.align		4
.L_96:
        /*0244*/ 	.word	index@(leKernel)
        /*0248*/ 	.word	0x00000000


	//----- nvinfo : EIATTR_MIN_STACK_SIZE
	.align		4
.L_97:
        /*024c*/ 	.byte	0x04, 0x12
        /*024e*/ 	.short	(.L_99 - .L_98)
	.align		4
.L_98:
        /*0250*/ 	.word	index@(ltKernel)
        /*0254*/ 	.word	0x00000000


	//----- nvinfo : EIATTR_MIN_STACK_SIZE
	.align		4
.L_99:
        /*0258*/ 	.byte	0x04, 0x12
        /*025a*/ 	.short	(.L_101 - .L_100)
	.align		4
.L_100:
        /*025c*/ 	.word	index@(geKernel)
        /*0260*/ 	.word	0x00000000


	//----- nvinfo : EIATTR_MIN_STACK_SIZE
	.align		4
.L_101:
        /*0264*/ 	.byte	0x04, 0x12
        /*0266*/ 	.short	(.L_103 - .L_102)
	.align		4
.L_102:
        /*0268*/ 	.word	index@(gtKernel)
        /*026c*/ 	.word	0x00000000


	//----- nvinfo : EIATTR_MIN_STACK_SIZE
	.align		4
.L_103:
        /*0270*/ 	.byte	0x04, 0x12
        /*0272*/ 	.short	(.L_105 - .L_104)
	.align		4
.L_104:
        /*0274*/ 	.word	index@(neKernel)
        /*0278*/ 	.word	0x00000000


	//----- nvinfo : EIATTR_MIN_STACK_SIZE
	.align		4
.L_105:
        /*027c*/ 	.byte	0x04, 0x12
        /*027e*/ 	.short	(.L_107 - .L_106)
	.align		4
.L_106:
        /*0280*/ 	.word	index@(eqKernel)
        /*0284*/ 	.word	0x00000000


	//----- nvinfo : EIATTR_MIN_STACK_SIZE
	.align		4
.L_107:
        /*0288*/ 	.byte	0x04, 0x12
        /*028a*/ 	.short	(.L_109 - .L_108)
	.align		4
.L_108:
        /*028c*/ 	.word	index@(modKernel)
        /*0290*/ 	.word	0x00000000


	//----- nvinfo : EIATTR_MIN_STACK_SIZE
	.align		4
.L_109:
        /*0294*/ 	.byte	0x04, 0x12
        /*0296*/ 	.short	(.L_111 - .L_110)
	.align		4
.L_110:
        /*0298*/ 	.word	index@(powKernel)
        /*029c*/ 	.word	0x00000000


	//----- nvinfo : EIATTR_MIN_STACK_SIZE
	.align		4
.L_111:
        /*02a0*/ 	.byte	0x04, 0x12
        /*02a2*/ 	.short	(.L_113 - .L_112)
	.align		4
.L_112:
        /*02a4*/ 	.word	index@(fdivKernel)
        /*02a8*/ 	.word	0x00000000


	//----- nvinfo : EIATTR_MIN_STACK_SIZE
	.align		4
.L_113:
        /*02ac*/ 	.byte	0x04, 0x12
        /*02ae*/ 	.short	(.L_115 - .L_114)
	.align		4
.L_114:
        /*02b0*/ 	.word	index@(tdivKernel)
        /*02b4*/ 	.word	0x00000000


	//----- nvinfo : EIATTR_MIN_STACK_SIZE
	.align		4
.L_115:
        /*02b8*/ 	.byte	0x04, 0x12
        /*02ba*/ 	.short	(.L_117 - .L_116)
	.align		4
.L_116:
        /*02bc*/ 	.word	index@(mulKernel)
        /*02c0*/ 	.word	0x00000000


	//----- nvinfo : EIATTR_MIN_STACK_SIZE
	.align		4
.L_117:
        /*02c4*/ 	.byte	0x04, 0x12
        /*02c6*/ 	.short	(.L_119 - .L_118)
	.align		4
.L_118:
        /*02c8*/ 	.word	index@(subKernel)
        /*02cc*/ 	.word	0x00000000


	//----- nvinfo : EIATTR_MIN_STACK_SIZE
	.align		4
.L_119:
        /*02d0*/ 	.byte	0x04, 0x12
        /*02d2*/ 	.short	(.L_121 - .L_120)
	.align		4
.L_120:
        /*02d4*/ 	.word	index@(addKernel)
        /*02d8*/ 	.word	0x00000000
.L_121:


//--------------------- .nv.compat                --------------------------
	.section	.nv.compat,"",@"SHT_CUDA_COMPAT_INFO"
	.align	4
        /*0000*/ 	.byte	0x02, 0x09, 0x00, 0x00, 0x02, 0x02, 0x01, 0x00, 0x02, 0x05, 0x05, 0x00, 0x03, 0x07, 0x01, 0x01
        /*0010*/ 	.byte	0x02, 0x03, 0x00, 0x00, 0x02, 0x06, 0x01, 0x00, 0x04, 0x0b, 0x08, 0x00, 0x01, 0x00, 0x00, 0x00
        /*0020*/ 	.byte	0x00, 0x00, 0x00, 0x00


//--------------------- .nv.info.posKernel        --------------------------
	.section	.nv.info.posKernel,"",@"SHT_CUDA_INFO"
	.sectionflags	@""
	.align	4


	//----- nvinfo : EIATTR_CUDA_API_VERSION
	.align		4
        /*0000*/ 	.byte	0x04, 0x37
        /*0002*/ 	.short	(.L_123 - .L_122)
.L_122:
        /*0004*/ 	.word	0x00000082


	//----- nvinfo : EIATTR_KPARAM_INFO
	.align		4
.L_123:
        /*0008*/ 	.byte	0x04, 0x17
        /*000a*/ 	.short	(.L_125 - .L_124)
.L_124:
        /*000c*/ 	.word	0x00000000
        /*0010*/ 	.short	0x0001
        /*0012*/ 	.short	0x0008
        /*0014*/ 	.byte	0x00, 0xf5, 0x21, 0x00


	//----- nvinfo : EIATTR_KPARAM_INFO
	.align		4
.L_125:
        /*0018*/ 	.byte	0x04, 0x17
        /*001a*/ 	.short	(.L_127 - .L_126)
.L_126:
        /*001c*/ 	.word	0x00000000
        /*0020*/ 	.short	0x0000
        /*0022*/ 	.short	0x0000
        /*0024*/ 	.byte	0x00, 0xf5, 0x21, 0x00


	//----- nvinfo : EIATTR_SPARSE_MMA_MASK
	.align		4
.L_127:
        /*0028*/ 	.byte	0x03, 0x50
        /*002a*/ 	.short	0x0000


	//----- nvinfo : EIATTR_MAXREG_COUNT
	.align		4
        /*002c*/ 	.byte	0x03, 0x1b
        /*002e*/ 	.short	0x00ff


	//----- nvinfo : EIATTR_MERCURY_ISA_VERSION
	.align		4
        /*0030*/ 	.byte	0x03, 0x5f
        /*0032*/ 	.short	0x0101


	//----- nvinfo : EIATTR_VRC_CTA_INIT_COUNT
	.align		4
        /*0034*/ 	.byte	0x02, 0x4a
	.zero		1
	.zero		1


	//----- nvinfo : EIATTR_EXIT_INSTR_OFFSETS
	.align		4
        /*0038*/ 	.byte	0x04, 0x1c
        /*003a*/ 	.short	(.L_129 - .L_128)


	//   ....[0]....
.L_128:
        /*003c*/ 	.word	0x00000060


	//----- nvinfo : EIATTR_CBANK_PARAM_SIZE
	.align		4
.L_129:
        /*0040*/ 	.byte	0x03, 0x19
        /*0042*/ 	.short	0x0010


	//----- nvinfo : EIATTR_PARAM_CBANK
	.align		4
        /*0044*/ 	.byte	0x04, 0x0a
        /*0046*/ 	.short	(.L_131 - .L_130)
	.align		4
.L_130:
        /*0048*/ 	.word	index@(.nv.constant0.posKernel)
        /*004c*/ 	.short	0x0380
        /*004e*/ 	.short	0x0010


	//----- nvinfo : EIATTR_SW_WAR
	.align		4
.L_131:
        /*0050*/ 	.byte	0x04, 0x36
        /*0052*/ 	.short	(.L_133 - .L_132)
.L_132:
        /*0054*/ 	.word	0x00000008
.L_133:


//--------------------- .nv.info.negKernel        --------------------------
	.section	.nv.info.negKernel,"",@"SHT_CUDA_INFO"
	.sectionflags	@""
	.align	4


	//----- nvinfo : EIATTR_CUDA_API_VERSION
	.align		4
        /*0000*/ 	.byte	0x04, 0x37
        /*0002*/ 	.short	(.L_135 - .L_134)
.L_134:
        /*0004*/ 	.word	0x00000082


	//----- nvinfo : EIATTR_KPARAM_INFO
	.align		4
.L_135:
        /*0008*/ 	.byte	0x04, 0x17
        /*000a*/ 	.short	(.L_137 - .L_136)
.L_136:
        /*000c*/ 	.word	0x00000000
        /*0010*/ 	.short	0x0001
        /*0012*/ 	.short	0x0008
        /*0014*/ 	.byte	0x00, 0xf5, 0x21, 0x00


	//----- nvinfo : EIATTR_KPARAM_INFO
	.align		4
.L_137:
        /*0018*/ 	.byte	0x04, 0x17
        /*001a*/ 	.short	(.L_139 - .L_138)
.L_138:
        /*001c*/ 	.word	0x00000000
        /*0020*/ 	.short	0x0000
        /*0022*/ 	.short	0x0000
        /*0024*/ 	.byte	0x00, 0xf5, 0x21, 0x00


	//----- nvinfo : EIATTR_SPARSE_MMA_MASK
	.align		4
.L_139:
        /*0028*/ 	.byte	0x03, 0x50
        /*002a*/ 	.short	0x0000


	//----- nvinfo : EIATTR_MAXREG_COUNT
	.align		4
        /*002c*/ 	.byte	0x03, 0x1b
        /*002e*/ 	.short	0x00ff


	//----- nvinfo : EIATTR_MERCURY_ISA_VERSION
	.align		4
        /*0030*/ 	.byte	0x03, 0x5f
        /*0032*/ 	.short	0x0101


	//----- nvinfo : EIATTR_VRC_CTA_INIT_COUNT
	.align		4
        /*0034*/ 	.byte	0x02, 0x4a
	.zero		1
	.zero		1


	//----- nvinfo : EIATTR_EXIT_INSTR_OFFSETS
	.align		4
        /*0038*/ 	.byte	0x04, 0x1c
        /*003a*/ 	.short	(.L_141 - .L_140)


	//   ....[0]....
.L_140:
        /*003c*/ 	.word	0x00000070


	//----- nvinfo : EIATTR_CBANK_PARAM_SIZE
	.align		4
.L_141:
        /*0040*/ 	.byte	0x03, 0x19
        /*0042*/ 	.short	0x0010


	//----- nvinfo : EIATTR_PARAM_CBANK
	.align		4
        /*0044*/ 	.byte	0x04, 0x0a
        /*0046*/ 	.short	(.L_143 - .L_142)
	.align		4
.L_142:
        /*0048*/ 	.word	index@(.nv.constant0.negKernel)
        /*004c*/ 	.short	0x0380
        /*004e*/ 	.short	0x0010


	//----- nvinfo : EIATTR_SW_WAR
	.align		4
.L_143:
        /*0050*/ 	.byte	0x04, 0x36
        /*0052*/ 	.short	(.L_145 - .L_144)
.L_144:
        /*0054*/ 	.word	0x00000008
.L_145:


//--------------------- .nv.info.factKernel       --------------------------
	.section	.nv.info.factKernel,"",@"SHT_CUDA_INFO"
	.sectionflags	@""
	.align	4


	//----- nvinfo : EIATTR_CUDA_API_VERSION
	.align		4
        /*0000*/ 	.byte	0x04, 0x37
        /*0002*/ 	.short	(.L_147 - .L_146)
.L_146:
        /*0004*/ 	.word	0x00000082


	//----- nvinfo : EIATTR_KPARAM_INFO
	.align		4
.L_147:
        /*0008*/ 	.byte	0x04, 0x17
        /*000a*/ 	.short	(.L_149 - .L_148)
.L_148:
        /*000c*/ 	.word	0x00000000
        /*0010*/ 	.short	0x0001
        /*0012*/ 	.short	0x0008
        /*0014*/ 	.byte	0x00, 0xf5, 0x21, 0x00


	//----- nvinfo : EIATTR_KPARAM_INFO
	.align		4
.L_149:
        /*0018*/ 	.byte	0x04, 0x17
        /*001a*/ 	.short	(.L_151 - .L_150)
.L_150:
        /*001c*/ 	.word	0x00000000
        /*0020*/ 	.short	0x0000
        /*0022*/ 	.short	0x0000
        /*0024*/ 	.byte	0x00, 0xf5, 0x21, 0x00


	//----- nvinfo : EIATTR_SPARSE_MMA_MASK
	.align		4
.L_151:
        /*0028*/ 	.byte	0x03, 0x50
        /*002a*/ 	.short	0x0000


	//----- nvinfo : EIATTR_MAXREG_COUNT
	.align		4
        /*002c*/ 	.byte	0x03, 0x1b
        /*002e*/ 	.short	0x00ff


	//----- nvinfo : EIATTR_NUM_BARRIERS
	.align		4
        /*0030*/ 	.byte	0x02, 0x4c
        /*0032*/ 	.byte	0x01
	.zero		1


	//----- nvinfo : EIATTR_MERCURY_ISA_VERSION
	.align		4
        /*0034*/ 	.byte	0x03, 0x5f
        /*0036*/ 	.short	0x0101


	//----- nvinfo : EIATTR_VRC_CTA_INIT_COUNT
	.align		4
        /*0038*/ 	.byte	0x02, 0x4a
	.zero		1
	.zero		1


	//----- nvinfo : EIATTR_EXIT_INSTR_OFFSETS
	.align		4
        /*003c*/ 	.byte	0x04, 0x1c
        /*003e*/ 	.short	(.L_153 - .L_152)


	//   ....[0]....
.L_152:
        /*0040*/ 	.word	0x000002b0


	//   ....[1]....
        /*0044*/ 	.word	0x00000320


	//----- nvinfo : EIATTR_CRS_STACK_SIZE
	.align		4
.L_153:
        /*0048*/ 	.byte	0x04, 0x1e
        /*004a*/ 	.short	(.L_155 - .L_154)
.L_154:
        /*004c*/ 	.word	0x00000000


	//----- nvinfo : EIATTR_CBANK_PARAM_SIZE
	.align		4
.L_155:
        /*0050*/ 	.byte	0x03, 0x19
        /*0052*/ 	.short	0x0010


	//----- nvinfo : EIATTR_PARAM_CBANK
	.align		4
        /*0054*/ 	.byte	0x04, 0x0a
        /*0056*/ 	.short	(.L_157 - .L_156)
	.align		4
.L_156:
        /*0058*/ 	.word	index@(.nv.constant0.factKernel)
        /*005c*/ 	.short	0x0380
        /*005e*/ 	.short	0x0010


	//----- nvinfo : EIATTR_SW_WAR
	.align		4
.L_157:
        /*0060*/ 	.byte	0x04, 0x36
        /*0062*/ 	.short	(.L_159 - .L_158)
.L_158:
        /*0064*/ 	.word	0x00000008
.L_159:


//--------------------- .nv.info.cbrtKernel       --------------------------
	.section	.nv.info.cbrtKernel,"",@"SHT_CUDA_INFO"
	.sectionflags	@""
	.align	4


	//----- nvinfo : EIATTR_CUDA_API_VERSION
	.align		4
        /*0000*/ 	.byte	0x04, 0x37
        /*0002*/ 	.short	(.L_161 - .L_160)
.L_160:
        /*0004*/ 	.word	0x00000082


	//----- nvinfo : EIATTR_KPARAM_INFO
	.align		4
.L_161:
        /*0008*/ 	.byte	0x04, 0x17
        /*000a*/ 	.short	(.L_163 - .L_162)
.L_162:
        /*000c*/ 	.word	0x00000000
        /*0010*/ 	.short	0x0001
        /*0012*/ 	.short	0x0008
        /*0014*/ 	.byte	0x00, 0xf5, 0x21, 0x00


	//----- nvinfo : EIATTR_KPARAM_INFO
	.align		4
.L_163:
        /*0018*/ 	.byte	0x04, 0x17
        /*001a*/ 	.short	(.L_165 - .L_164)
.L_164:
        /*001c*/ 	.word	0x00000000
        /*0020*/ 	.short	0x0000
        /*0022*/ 	.short	0x0000
        /*0024*/ 	.byte	0x00, 0xf5, 0x21, 0x00


	//----- nvinfo : EIATTR_SPARSE_MMA_MASK
	.align		4
.L_165:
        /*0028*/ 	.byte	0x03, 0x50
        /*002a*/ 	.short	0x0000


	//----- nvinfo : EIATTR_MAXREG_COUNT
	.align		4
        /*002c*/ 	.byte	0x03, 0x1b
        /*002e*/ 	.short	0x00ff


	//----- nvinfo : EIATTR_MERCURY_ISA_VERSION
	.align		4
        /*0030*/ 	.byte	0x03, 0x5f
        /*0032*/ 	.short	0x0101


	//----- nvinfo : EIATTR_VRC_CTA_INIT_COUNT
	.align		4
        /*0034*/ 	.byte	0x02, 0x4a
	.zero		1
	.zero		1


	//----- nvinfo : EIATTR_EXIT_INSTR_OFFSETS
	.align		4
        /*0038*/ 	.byte	0x04, 0x1c
        /*003a*/ 	.short	(.L_167 - .L_166)


	//   ....[0]....
.L_166:
        /*003c*/ 	.word	0x000002a0


	//----- nvinfo : EIATTR_CBANK_PARAM_SIZE
	.align		4
.L_167:
        /*0040*/ 	.byte	0x03, 0x19
        /*0042*/ 	.short	0x0010


	//----- nvinfo : EIATTR_PARAM_CBANK
	.align		4
        /*0044*/ 	.byte	0x04, 0x0a
        /*0046*/ 	.short	(.L_169 - .L_168)
	.align		4
.L_168:
        /*0048*/ 	.word	index@(.nv.constant0.cbrtKernel)
        /*004c*/ 	.short	0x0380
        /*004e*/ 	.short	0x0010


	//----- nvinfo : EIATTR_SW_WAR
	.align		4
.L_169:
        /*0050*/ 	.byte	0x04, 0x36
        /*0052*/ 	.short	(.L_171 - .L_170)
.L_170:
        /*0054*/ 	.word	0x00000008
.L_171:


//--------------------- .nv.info.sqrtKernel       --------------------------
	.section	.nv.info.sqrtKernel,"",@"SHT_CUDA_INFO"
	.sectionflags	@""
	.align	4


	//----- nvinfo : EIATTR_CUDA_API_VERSION
	.align		4
        /*0000*/ 	.byte	0x04, 0x37
        /*0002*/ 	.short	(.L_173 - .L_172)
.L_172:
        /*0004*/ 	.word	0x00000082


	//----- nvinfo : EIATTR_KPARAM_INFO
	.align		4
.L_173:
        /*0008*/ 	.byte	0x04, 0x17
        /*000a*/ 	.short	(.L_175 - .L_174)
.L_174:
        /*000c*/ 	.word	0x00000000
        /*0010*/ 	.short	0x0001
        /*0012*/ 	.short	0x0008
        /*0014*/ 	.byte	0x00, 0xf5, 0x21, 0x00


	//----- nvinfo : EIATTR_KPARAM_INFO
	.align		4
.L_175:
        /*0018*/ 	.byte	0x04, 0x17
        /*001a*/ 	.short	(.L_177 - .L_176)
.L_176:
        /*001c*/ 	.word	0x00000000
        /*0020*/ 	.short	0x0000
        /*0022*/ 	.short	0x0000
        /*0024*/ 	.byte	0x00, 0xf5, 0x21, 0x00


	//----- nvinfo : EIATTR_SPARSE_MMA_MASK
	.align		4
.L_177:
        /*0028*/ 	.byte	0x03, 0x50
        /*002a*/ 	.short	0x0000


	//----- nvinfo : EIATTR_MAXREG_COUNT
	.align		4
        /*002c*/ 	.byte	0x03, 0x1b
        /*002e*/ 	.short	0x00ff


	//----- nvinfo : EIATTR_MERCURY_ISA_VERSION
	.align		4
        /*0030*/ 	.byte	0x03, 0x5f
        /*0032*/ 	.short	0x0101


	//----- nvinfo : EIATTR_VRC_CTA_INIT_COUNT
	.align		4
        /*0034*/ 	.byte	0x02, 0x4a
	.zero		1
	.zero		1


	//----- nvinfo : EIATTR_EXIT_INSTR_OFFSETS
	.align		4
        /*0038*/ 	.byte	0x04, 0x1c
        /*003a*/ 	.short	(.L_179 - .L_178)


	//   ....[0]....
.L_178:
        /*003c*/ 	.word	0x00000180


	//----- nvinfo : EIATTR_CRS_STACK_SIZE
	.align		4
.L_179:
        /*0040*/ 	.byte	0x04, 0x1e
        /*0042*/ 	.short	(.L_181 - .L_180)
.L_180:
        /*0044*/ 	.word	0x00000000


	//----- nvinfo : EIATTR_CBANK_PARAM_SIZE
	.align		4
.L_181:
        /*0048*/ 	.byte	0x03, 0x19
        /*004a*/ 	.short	0x0010


	//----- nvinfo : EIATTR_PARAM_CBANK
	.align		4
        /*004c*/ 	.byte	0x04, 0x0a
        /*004e*/ 	.short	(.L_183 - .L_182)
	.align		4
.L_182:
        /*0050*/ 	.word	index@(.nv.constant0.sqrtKernel)
        /*0054*/ 	.short	0x0380
        /*0056*/ 	.short	0x0010


	//----- nvinfo : EIATTR_SW_WAR
	.align		4
.L_183:
        /*0058*/ 	.byte	0x04, 0x36
        /*005a*/ 	.short	(.L_185 - .L_184)
.L_184:
        /*005c*/ 	.word	0x00000008
.L_185:


//--------------------- .nv.info.absKernel        --------------------------
	.section	.nv.info.absKernel,"",@"SHT_CUDA_INFO"
	.sectionflags	@""
	.align	4


	//----- nvinfo : EIATTR_CUDA_API_VERSION
	.align		4
        /*0000*/ 	.byte	0x04, 0x37
        /*0002*/ 	.short	(.L_187 - .L_186)
.L_186:
        /*0004*/ 	.word	0x00000082


	//----- nvinfo : EIATTR_KPARAM_INFO
	.align		4
.L_187:
        /*0008*/ 	.byte	0x04, 0x17
        /*000a*/ 	.short	(.L_189 - .L_188)
.L_188:
        /*000c*/ 	.word	0x00000000
        /*0010*/ 	.short	0x0001
        /*0012*/ 	.short	0x0008
        /*0014*/ 	.byte	0x00, 0xf5, 0x21, 0x00


	//----- nvinfo : EIATTR_KPARAM_INFO
	.align		4
.L_189:
        /*0018*/ 	.byte	0x04, 0x17
        /*001a*/ 	.short	(.L_191 - .L_190)
.L_190:
        /*001c*/ 	.word	0x00000000
        /*0020*/ 	.short	0x0000
        /*0022*/ 	.short	0x0000
        /*0024*/ 	.byte	0x00, 0xf5, 0x21, 0x00


	//----- nvinfo : EIATTR_SPARSE_MMA_MASK
	.align		4
.L_191:
        /*0028*/ 	.byte	0x03, 0x50
        /*002a*/ 	.short	0x0000


	//----- nvinfo : EIATTR_MAXREG_COUNT
	.align		4
        /*002c*/ 	.byte	0x03, 0x1b
        /*002e*/ 	.short	0x00ff


	//----- nvinfo : EIATTR_MERCURY_ISA_VERSION
	.align		4
        /*0030*/ 	.byte	0x03, 0x5f
        /*0032*/ 	.short	0x0101


	//----- nvinfo : EIATTR_VRC_CTA_INIT_COUNT
	.align		4
        /*0034*/ 	.byte	0x02, 0x4a
	.zero		1
	.zero		1


	//----- nvinfo : EIATTR_EXIT_INSTR_OFFSETS
	.align		4
        /*0038*/ 	.byte	0x04, 0x1c
        /*003a*/ 	.short	(.L_193 - .L_192)


	//   ....[0]....
.L_192:
        /*003c*/ 	.word	0x000000a0


	//----- nvinfo : EIATTR_CBANK_PARAM_SIZE
	.align		4
.L_193:
        /*0040*/ 	.byte	0x03, 0x19
        /*0042*/ 	.short	0x0010


	//----- nvinfo : EIATTR_PARAM_CBANK
	.align		4
        /*0044*/ 	.byte	0x04, 0x0a
        /*0046*/ 	.short	(.L_195 - .L_194)
	.align		4
.L_194:
        /*0048*/ 	.word	index@(.nv.constant0.absKernel)
        /*004c*/ 	.short	0x0380
        /*004e*/ 	.short	0x0010


	//----- nvinfo : EIATTR_SW_WAR
	.align		4
.L_195:
        /*0050*/ 	.byte	0x04, 0x36
        /*0052*/ 	.short	(.L_197 - .L_196)
.L_196:
        /*0054*/ 	.word	0x00000008
.L_197:


//--------------------- .nv.info.leKernel         --------------------------
	.section	.nv.info.leKernel,"",@"SHT_CUDA_INFO"
	.sectionflags	@""
	.align	4


	//----- nvinfo : EIATTR_CUDA_API_VERSION
	.align		4
        /*0000*/ 	.byte	0x04, 0x37
        /*0002*/ 	.short	(.L_199 - .L_198)
.L_198:
        /*0004*/ 	.word	0x00000082


	//----- nvinfo : EIATTR_KPARAM_INFO
	.align		4
.L_199:
        /*0008*/ 	.byte	0x04, 0x17
        /*000a*/ 	.short	(.L_201 - .L_200)
.L_200:
        /*000c*/ 	.word	0x00000000
        /*0010*/ 	.short	0x0002
        /*0012*/ 	.short	0x0010
        /*0014*/ 	.byte	0x00, 0xf5, 0x21, 0x00


	//----- nvinfo : EIATTR_KPARAM_INFO
	.align		4
.L_201:
        /*0018*/ 	.byte	0x04, 0x17
        /*001a*/ 	.short	(.L_203 - .L_202)
.L_202:
        /*001c*/ 	.word	0x00000000
        /*0020*/ 	.short	0x0001
        /*0022*/ 	.short	0x0008
        /*0024*/ 	.byte	0x00, 0xf5, 0x21, 0x00


	//----- nvinfo : EIATTR_KPARAM_INFO
	.align		4
.L_203:
        /*0028*/ 	.byte	0x04, 0x17
        /*002a*/ 	.short	(.L_205 - .L_204)
.L_204:
        /*002c*/ 	.word	0x00000000
        /*0030*/ 	.short	0x0000
        /*0032*/ 	.short	0x0000
        /*0034*/ 	.byte	0x00, 0xf5, 0x21, 0x00


	//----- nvinfo : EIATTR_SPARSE_MMA_MASK
	.align		4
.L_205:
        /*0038*/ 	.byte	0x03, 0x50
        /*003a*/ 	.short	0x0000


	//----- nvinfo : EIATTR_MAXREG_COUNT
	.align		4
        /*003c*/ 	.byte	0x03, 0x1b
        /*003e*/ 	.short	0x00ff


	//----- nvinfo : EIATTR_MERCURY_ISA_VERSION
	.align		4
        /*0040*/ 	.byte	0x03, 0x5f
        /*0042*/ 	.short	0x0101


	//----- nvinfo : EIATTR_VRC_CTA_INIT_COUNT
	.align		4
        /*0044*/ 	.byte	0x02, 0x4a
	.zero		1
	.zero		1


	//----- nvinfo : EIATTR_EXIT_INSTR_OFFSETS
	.align		4
        /*0048*/ 	.byte	0x04, 0x1c
        /*004a*/ 	.short	(.L_207 - .L_206)


	//   ....[0]....
.L_206:
        /*004c*/ 	.word	0x000000a0


	//----- nvinfo : EIATTR_CBANK_PARAM_SIZE
	.align		4
.L_207:
        /*0050*/ 	.byte	0x03, 0x19
        /*0052*/ 	.short	0x0018


	//----- nvinfo : EIATTR_PARAM_CBANK
	.align		4
        /*0054*/ 	.byte	0x04, 0x0a
        /*0056*/ 	.short	(.L_209 - .L_208)
	.align		4
.L_208:
        /*0058*/ 	.word	index@(.nv.constant0.leKernel)
        /*005c*/ 	.short	0x0380
        /*005e*/ 	.short	0x0018


	//----- nvinfo : EIATTR_SW_WAR
	.align		4
.L_209:
        /*0060*/ 	.byte	0x04, 0x36
        /*0062*/ 	.short	(.L_211 - .L_210)
.L_210:
        /*0064*/ 	.word	0x00000008
.L_211:


//--------------------- .nv.info.ltKernel         --------------------------
	.section	.nv.info.ltKernel,"",@"SHT_CUDA_INFO"
	.sectionflags	@""
	.align	4


	//----- nvinfo : EIATTR_CUDA_API_VERSION
	.align		4
        /*0000*/ 	.byte	0x04, 0x37
        /*0002*/ 	.short	(.L_213 - .L_212)
.L_212:
        /*0004*/ 	.word	0x00000082


	//----- nvinfo : EIATTR_KPARAM_INFO
	.align		4
.L_213:
        /*0008*/ 	.byte	0x04, 0x17
        /*000a*/ 	.short	(.L_215 - .L_214)
.L_214:
        /*000c*/ 	.word	0x00000000
        /*0010*/ 	.short	0x0002
        /*0012*/ 	.short	0x0010
        /*0014*/ 	.byte	0x00, 0xf5, 0x21, 0x00


	//----- nvinfo : EIATTR_KPARAM_INFO
	.align		4
.L_215:
        /*0018*/ 	.byte	0x04, 0x17
        /*001a*/ 	.short	(.L_217 - .L_216)
.L_216:
        /*001c*/ 	.word	0x00000000
        /*0020*/ 	.short	0x0001
        /*0022*/ 	.short	0x0008
        /*0024*/ 	.byte	0x00, 0xf5, 0x21, 0x00


	//----- nvinfo : EIATTR_KPARAM_INFO
	.align		4
.L_217:
        /*0028*/ 	.byte	0x04, 0x17
        /*002a*/ 	.short	(.L_219 - .L_218)
.L_218:
        /*002c*/ 	.word	0x00000000
        /*0030*/ 	.short	0x0000
        /*0032*/ 	.short	0x0000
        /*0034*/ 	.byte	0x00, 0xf5, 0x21, 0x00


	//----- nvinfo : EIATTR_SPARSE_MMA_MASK
	.align		4
.L_219:
        /*0038*/ 	.byte	0x03, 0x50
        /*003a*/ 	.short	0x0000


	//----- nvinfo : EIATTR_MAXREG_COUNT
	.align		4
        /*003c*/ 	.byte	0x03, 0x1b
        /*003e*/ 	.short	0x00ff


	//----- nvinfo : EIATTR_MERCURY_ISA_VERSION
	.align		4
        /*0040*/ 	.byte	0x03, 0x5f
        /*0042*/ 	.short	0x0101


	//----- nvinfo : EIATTR_VRC_CTA_INIT_COUNT
	.align		4
        /*0044*/ 	.byte	0x02, 0x4a
	.zero		1
	.zero		1


	//----- nvinfo : EIATTR_EXIT_INSTR_OFFSETS
	.align		4
        /*0048*/ 	.byte	0x04, 0x1c
        /*004a*/ 	.short	(.L_221 - .L_220)


	//   ....[0]....
.L_220:
        /*004c*/ 	.word	0x000000a0


	//----- nvinfo : EIATTR_CBANK_PARAM_SIZE
	.align		4
.L_221:
        /*0050*/ 	.byte	0x03, 0x19
        /*0052*/ 	.short	0x0018


	//----- nvinfo : EIATTR_PARAM_CBANK
	.align		4
        /*0054*/ 	.byte	0x04, 0x0a
        /*0056*/ 	.short	(.L_223 - .L_222)
	.align		4
.L_222:
        /*0058*/ 	.word	index@(.nv.constant0.ltKernel)
        /*005c*/ 	.short	0x0380
        /*005e*/ 	.short	0x0018


	//----- nvinfo : EIATTR_SW_WAR
	.align		4
.L_223:
        /*0060*/ 	.byte	0x04, 0x36
        /*0062*/ 	.short	(.L_225 - .L_224)
.L_224:
        /*0064*/ 	.word	0x00000008
.L_225:


//--------------------- .nv.info.geKernel         --------------------------
	.section	.nv.info.geKernel,"",@"SHT_CUDA_INFO"
	.sectionflags	@""
	.align	4


	//----- nvinfo : EIATTR_CUDA_API_VERSION
	.align		4
        /*0000*/ 	.byte	0x04, 0x37
        /*0002*/ 	.short	(.L_227 - .L_226)
.L_226:
        /*0004*/ 	.word	0x00000082


	//----- nvinfo : EIATTR_KPARAM_INFO
	.align		4
.L_227:
        /*0008*/ 	.byte	0x04, 0x17
        /*000a*/ 	.short	(.L_229 - .L_228)
.L_228:
        /*000c*/ 	.word	0x00000000
        /*0010*/ 	.short	0x0002
        /*0012*/ 	.short	0x0010
        /*0014*/ 	.byte	0x00, 0xf5, 0x21, 0x00


	//----- nvinfo : EIATTR_KPARAM_INFO
	.align		4
.L_229:
        /*0018*/ 	.byte	0x04, 0x17
        /*001a*/ 	.short	(.L_231 - .L_230)
.L_230:
        /*001c*/ 	.word	0x00000000
        /*0020*/ 	.short	0x0001
        /*0022*/ 	.short	0x0008
        /*0024*/ 	.byte	0x00, 0xf5, 0x21, 0x00


	//----- nvinfo : EIATTR_KPARAM_INFO
	.align		4
.L_231:
        /*0028*/ 	.byte	0x04, 0x17
        /*002a*/ 	.short	(.L_233 - .L_232)
.L_232:
        /*002c*/ 	.word	0x00000000
        /*0030*/ 	.short	0x0000
        /*0032*/ 	.short	0x0000
        /*0034*/ 	.byte	0x00, 0xf5, 0x21, 0x00


	//----- nvinfo : EIATTR_SPARSE_MMA_MASK
	.align		4
.L_233:
        /*0038*/ 	.byte	0x03, 0x50
        /*003a*/ 	.short	0x0000


	//----- nvinfo : EIATTR_MAXREG_COUNT
	.align		4
        /*003c*/ 	.byte	0x03, 0x1b
        /*003e*/ 	.short	0x00ff


	//----- nvinfo : EIATTR_MERCURY_ISA_VERSION
	.align		4
        /*0040*/ 	.byte	0x03, 0x5f
        /*0042*/ 	.short	0x0101


	//----- nvinfo : EIATTR_VRC_CTA_INIT_COUNT
	.align		4
        /*0044*/ 	.byte	0x02, 0x4a
	.zero		1
	.zero		1


	//----- nvinfo : EIATTR_EXIT_INSTR_OFFSETS
	.align		4
        /*0048*/ 	.byte	0x04, 0x1c
        /*004a*/ 	.short	(.L_235 - .L_234)


	//   ....[0]....
.L_234:
        /*004c*/ 	.word	0x000000a0


	//----- nvinfo : EIATTR_CBANK_PARAM_SIZE
	.align		4
.L_235:
        /*0050*/ 	.byte	0x03, 0x19
        /*0052*/ 	.short	0x0018


	//----- nvinfo : EIATTR_PARAM_CBANK
	.align		4
        /*0054*/ 	.byte	0x04, 0x0a
        /*0056*/ 	.short	(.L_237 - .L_236)
	.align		4
.L_236:
        /*0058*/ 	.word	index@(.nv.constant0.geKernel)
        /*005c*/ 	.short	0x0380
        /*005e*/ 	.short	0x0018


	//----- nvinfo : EIATTR_SW_WAR
	.align		4
.L_237:
        /*0060*/ 	.byte	0x04, 0x36
        /*0062*/ 	.short	(.L_239 - .L_238)
.L_238:
        /*0064*/ 	.word	0x00000008
.L_239:


//--------------------- .nv.info.gtKernel         --------------------------
	.section	.nv.info.gtKernel,"",@"SHT_CUDA_INFO"
	.sectionflags	@""
	.align	4


	//----- nvinfo : EIATTR_CUDA_API_VERSION
	.align		4
        /*0000*/ 	.byte	0x04, 0x37
        /*0002*/ 	.short	(.L_241 - .L_240)
.L_240:
        /*0004*/ 	.word	0x00000082


	//----- nvinfo : EIATTR_KPARAM_INFO
	.align		4
.L_241:
        /*0008*/ 	.byte	0x04, 0x17
        /*000a*/ 	.short	(.L_243 - .L_242)
.L_242:
        /*000c*/ 	.word	0x00000000
        /*0010*/ 	.short	0x0002
        /*0012*/ 	.short	0x0010
        /*0014*/ 	.byte	0x00, 0xf5, 0x21, 0x00


	//----- nvinfo : EIATTR_KPARAM_INFO
	.align		4
.L_243:
        /*0018*/ 	.byte	0x04, 0x17
        /*001a*/ 	.short	(.L_245 - .L_244)
.L_244:
        /*001c*/ 	.word	0x00000000
        /*0020*/ 	.short	0x0001
        /*0022*/ 	.short	0x0008
        /*0024*/ 	.byte	0x00, 0xf5, 0x21, 0x00


	//----- nvinfo : EIATTR_KPARAM_INFO
	.align		4
.L_245:
        /*0028*/ 	.byte	0x04, 0x17
        /*002a*/ 	.short	(.L_247 - .L_246)
.L_246:
        /*002c*/ 	.word	0x00000000
        /*0030*/ 	.short	0x0000
        /*0032*/ 	.short	0x0000
        /*0034*/ 	.byte	0x00, 0xf5, 0x21, 0x00


	//----- nvinfo : EIATTR_SPARSE_MMA_MASK
	.align		4
.L_247:
        /*0038*/ 	.byte	0x03, 0x50
        /*003a*/ 	.short	0x0000


	//----- nvinfo : EIATTR_MAXREG_COUNT
	.align		4
        /*003c*/ 	.byte	0x03, 0x1b
        /*003e*/ 	.short	0x00ff


	//----- nvinfo : EIATTR_MERCURY_ISA_VERSION
	.align		4
        /*0040*/ 	.byte	0x03, 0x5f
        /*0042*/ 	.short	0x0101


	//----- nvinfo : EIATTR_VRC_CTA_INIT_COUNT
	.align		4
        /*0044*/ 	.byte	0x02, 0x4a
	.zero		1
	.zero		1


	//----- nvinfo : EIATTR_EXIT_INSTR_OFFSETS
	.align		4
        /*0048*/ 	.byte	0x04, 0x1c
        /*004a*/ 	.short	(.L_249 - .L_248)


	//   ....[0]....
.L_248:
        /*004c*/ 	.word	0x000000a0


	//----- nvinfo : EIATTR_CBANK_PARAM_SIZE
	.align		4
.L_249:
        /*0050*/ 	.byte	0x03, 0x19
        /*0052*/ 	.short	0x0018


	//----- nvinfo : EIATTR_PARAM_CBANK
	.align		4
        /*0054*/ 	.byte	0x04, 0x0a
        /*0056*/ 	.short	(.L_251 - .L_250)
	.align		4
.L_250:
        /*0058*/ 	.word	index@(.nv.constant0.gtKernel)
        /*005c*/ 	.short	0x0380
        /*005e*/ 	.short	0x0018


	//----- nvinfo : EIATTR_SW_WAR
	.align		4
.L_251:
        /*0060*/ 	.byte	0x04, 0x36
        /*0062*/ 	.short	(.L_253 - .L_252)
.L_252:
        /*0064*/ 	.word	0x00000008
.L_253:


//--------------------- .nv.info.neKernel         --------------------------
	.section	.nv.info.neKernel,"",@"SHT_CUDA_INFO"
	.sectionflags	@""
	.align	4


	//----- nvinfo : EIATTR_CUDA_API_VERSION
	.align		4
        /*0000*/ 	.byte	0x04, 0x37
        /*0002*/ 	.short	(.L_255 - .L_254)
.L_254:
        /*0004*/ 	.word	0x00000082


	//----- nvinfo : EIATTR_KPARAM_INFO
	.align		4
.L_255:
        /*0008*/ 	.byte	0x04, 0x17
        /*000a*/ 	.short	(.L_257 - .L_256)
.L_256:
        /*000c*/ 	.word	0x00000000
        /*0010*/ 	.short	0x0002
        /*0012*/ 	.short	0x0010
        /*0014*/ 	.byte	0x00, 0xf5, 0x21, 0x00


	//----- nvinfo : EIATTR_KPARAM_INFO
	.align		4
.L_257:
        /*0018*/ 	.byte	0x04, 0x17
        /*001a*/ 	.short	(.L_259 - .L_258)
.L_258:
        /*001c*/ 	.word	0x00000000
        /*0020*/ 	.short	0x0001
        /*0022*/ 	.short	0x0008
        /*0024*/ 	.byte	0x00, 0xf5, 0x21, 0x00


	//----- nvinfo : EIATTR_KPARAM_INFO
	.align		4
.L_259:
        /*0028*/ 	.byte	0x04, 0x17
        /*002a*/ 	.short	(.L_261 - .L_260)
.L_260:
        /*002c*/ 	.word	0x00000000
        /*0030*/ 	.short	0x0000
        /*0032*/ 	.short	0x0000
        /*0034*/ 	.byte	0x00, 0xf5, 0x21, 0x00


	//----- nvinfo : EIATTR_SPARSE_MMA_MASK
	.align		4
.L_261:
        /*0038*/ 	.byte	0x03, 0x50
        /*003a*/ 	.short	0x0000


	//----- nvinfo : EIATTR_MAXREG_COUNT
	.align		4
        /*003c*/ 	.byte	0x03, 0x1b
        /*003e*/ 	.short	0x00ff


	//----- nvinfo : EIATTR_MERCURY_ISA_VERSION
	.align		4
        /*0040*/ 	.byte	0x03, 0x5f
        /*0042*/ 	.short	0x0101


	//----- nvinfo : EIATTR_VRC_CTA_INIT_COUNT
	.align		4
        /*0044*/ 	.byte	0x02, 0x4a
	.zero		1
	.zero		1


	//----- nvinfo : EIATTR_EXIT_INSTR_OFFSETS
	.align		4
        /*0048*/ 	.byte	0x04, 0x1c
        /*004a*/ 	.short	(.L_263 - .L_262)


	//   ....[0]....
.L_262:
        /*004c*/ 	.word	0x000000a0


	//----- nvinfo : EIATTR_CBANK_PARAM_SIZE
	.align		4
.L_263:
        /*0050*/ 	.byte	0x03, 0x19
        /*0052*/ 	.short	0x0018


	//----- nvinfo : EIATTR_PARAM_CBANK
	.align		4
        /*0054*/ 	.byte	0x04, 0x0a
        /*0056*/ 	.short	(.L_265 - .L_264)
	.align		4
.L_264:
        /*0058*/ 	.word	index@(.nv.constant0.neKernel)
        /*005c*/ 	.short	0x0380
        /*005e*/ 	.short	0x0018


	//----- nvinfo : EIATTR_SW_WAR
	.align		4
.L_265:
        /*0060*/ 	.byte	0x04, 0x36
        /*0062*/ 	.short	(.L_267 - .L_266)
.L_266:
        /*0064*/ 	.word	0x00000008
.L_267:


//--------------------- .nv.info.eqKernel         --------------------------
	.section	.nv.info.eqKernel,"",@"SHT_CUDA_INFO"
	.sectionflags	@""
	.align	4


	//----- nvinfo : EIATTR_CUDA_API_VERSION
	.align		4
        /*0000*/ 	.byte	0x04, 0x37
        /*0002*/ 	.short	(.L_269 - .L_268)
.L_268:
        /*0004*/ 	.word	0x00000082


	//----- nvinfo : EIATTR_KPARAM_INFO
	.align		4
.L_269:
        /*0008*/ 	.byte	0x04, 0x17
        /*000a*/ 	.short	(.L_271 - .L_270)
.L_270:
        /*000c*/ 	.word	0x00000000
        /*0010*/ 	.short	0x0002
        /*0012*/ 	.short	0x0010
        /*0014*/ 	.byte	0x00, 0xf5, 0x21, 0x00


	//----- nvinfo : EIATTR_KPARAM_INFO
	.align		4
.L_271:
        /*0018*/ 	.byte	0x04, 0x17
        /*001a*/ 	.short	(.L_273 - .L_272)
.L_272:
        /*001c*/ 	.word	0x00000000
        /*0020*/ 	.short	0x0001
        /*0022*/ 	.short	0x0008
        /*0024*/ 	.byte	0x00, 0xf5, 0x21, 0x00


	//----- nvinfo : EIATTR_KPARAM_INFO
	.align		4
.L_273:
        /*0028*/ 	.byte	0x04, 0x17
        /*002a*/ 	.short	(.L_275 - .L_274)
.L_274:
        /*002c*/ 	.word	0x00000000
        /*0030*/ 	.short	0x0000
        /*0032*/ 	.short	0x0000
        /*0034*/ 	.byte	0x00, 0xf5, 0x21, 0x00


	//----- nvinfo : EIATTR_SPARSE_MMA_MASK
	.align		4
.L_275:
        /*0038*/ 	.byte	0x03, 0x50
        /*003a*/ 	.short	0x0000


	//----- nvinfo : EIATTR_MAXREG_COUNT
	.align		4
        /*003c*/ 	.byte	0x03, 0x1b
        /*003e*/ 	.short	0x00ff


	//----- nvinfo : EIATTR_MERCURY_ISA_VERSION
	.align		4
        /*0040*/ 	.byte	0x03, 0x5f
        /*0042*/ 	.short	0x0101


	//----- nvinfo : EIATTR_VRC_CTA_INIT_COUNT
	.align		4
        /*0044*/ 	.byte	0x02, 0x4a
	.zero		1
	.zero		1


	//----- nvinfo : EIATTR_EXIT_INSTR_OFFSETS
	.align		4
        /*0048*/ 	.byte	0x04, 0x1c
        /*004a*/ 	.short	(.L_277 - .L_276)


	//   ....[0]....
.L_276:
        /*004c*/ 	.word	0x000000a0


	//----- nvinfo : EIATTR_CBANK_PARAM_SIZE
	.align		4
.L_277:
        /*0050*/ 	.byte	0x03, 0x19
        /*0052*/ 	.short	0x0018


	//----- nvinfo : EIATTR_PARAM_CBANK
	.align		4
        /*0054*/ 	.byte	0x04, 0x0a
        /*0056*/ 	.short	(.L_279 - .L_278)
	.align		4
.L_278:
        /*0058*/ 	.word	index@(.nv.constant0.eqKernel)
        /*005c*/ 	.short	0x0380
        /*005e*/ 	.short	0x0018


	//----- nvinfo : EIATTR_SW_WAR
	.align		4
.L_279:
        /*0060*/ 	.byte	0x04, 0x36
        /*0062*/ 	.short	(.L_281 - .L_280)
.L_280:
        /*0064*/ 	.word	0x00000008
.L_281:


//--------------------- .nv.info.modKernel        --------------------------
	.section	.nv.info.modKernel,"",@"SHT_CUDA_INFO"
	.sectionflags	@""
	.align	4


	//----- nvinfo : EIATTR_CUDA_API_VERSION
	.align		4
        /*0000*/ 	.byte	0x04, 0x37
        /*0002*/ 	.short	(.L_283 - .L_282)
.L_282:
        /*0004*/ 	.word	0x00000082


	//----- nvinfo : EIATTR_KPARAM_INFO
	.align		4
.L_283:
        /*0008*/ 	.byte	0x04, 0x17
        /*000a*/ 	.short	(.L_285 - .L_284)
.L_284:
        /*000c*/ 	.word	0x00000000
        /*0010*/ 	.short	0x0002
        /*0012*/ 	.short	0x0010
        /*0014*/ 	.byte	0x00, 0xf5, 0x21, 0x00


	//----- nvinfo : EIATTR_KPARAM_INFO
	.align		4
.L_285:
        /*0018*/ 	.byte	0x04, 0x17
        /*001a*/ 	.short	(.L_287 - .L_286)
.L_286:
        /*001c*/ 	.word	0x00000000
        /*0020*/ 	.short	0x0001
        /*0022*/ 	.short	0x0008
        /*0024*/ 	.byte	0x00, 0xf5, 0x21, 0x00


	//----- nvinfo : EIATTR_KPARAM_INFO
	.align		4
.L_287:
        /*0028*/ 	.byte	0x04, 0x17
        /*002a*/ 	.short	(.L_289 - .L_288)
.L_288:
        /*002c*/ 	.word	0x00000000
        /*0030*/ 	.short	0x0000
        /*0032*/ 	.short	0x0000
        /*0034*/ 	.byte	0x00, 0xf5, 0x21, 0x00


	//----- nvinfo : EIATTR_SPARSE_MMA_MASK
	.align		4
.L_289:
        /*0038*/ 	.byte	0x03, 0x50
        /*003a*/ 	.short	0x0000


	//----- nvinfo : EIATTR_MAXREG_COUNT
	.align		4
        /*003c*/ 	.byte	0x03, 0x1b
        /*003e*/ 	.short	0x00ff


	//----- nvinfo : EIATTR_MERCURY_ISA_VERSION
	.align		4
        /*0040*/ 	.byte	0x03, 0x5f
        /*0042*/ 	.short	0x0101


	//----- nvinfo : EIATTR_VRC_CTA_INIT_COUNT
	.align		4
        /*0044*/ 	.byte	0x02, 0x4a
	.zero		1
	.zero		1


	//----- nvinfo : EIATTR_EXIT_INSTR_OFFSETS
	.align		4
        /*0048*/ 	.byte	0x04, 0x1c
        /*004a*/ 	.short	(.L_291 - .L_290)


	//   ....[0]....
.L_290:
        /*004c*/ 	.word	0x00000790


	//----- nvinfo : EIATTR_CBANK_PARAM_SIZE
	.align		4
.L_291:
        /*0050*/ 	.byte	0x03, 0x19
        /*0052*/ 	.short	0x0018


	//----- nvinfo : EIATTR_PARAM_CBANK
	.align		4
        /*0054*/ 	.byte	0x04, 0x0a
        /*0056*/ 	.short	(.L_293 - .L_292)
	.align		4
.L_292:
        /*0058*/ 	.word	index@(.nv.constant0.modKernel)
        /*005c*/ 	.short	0x0380
        /*005e*/ 	.short	0x0018


	//----- nvinfo : EIATTR_SW_WAR
	.align		4
.L_293:
        /*0060*/ 	.byte	0x04, 0x36
        /*0062*/ 	.short	(.L_295 - .L_294)
.L_294:
        /*0064*/ 	.word	0x00000008
.L_295:


//--------------------- .nv.info.powKernel        --------------------------
	.section	.nv.info.powKernel,"",@"SHT_CUDA_INFO"
	.sectionflags	@""
	.align	4


	//----- nvinfo : EIATTR_CUDA_API_VERSION
	.align		4
        /*0000*/ 	.byte	0x04, 0x37
        /*0002*/ 	.short	(.L_297 - .L_296)
.L_296:
        /*0004*/ 	.word	0x00000082


	//----- nvinfo : EIATTR_KPARAM_INFO
	.align		4
.L_297:
        /*0008*/ 	.byte	0x04, 0x17
        /*000a*/ 	.short	(.L_299 - .L_298)
.L_298:
        /*000c*/ 	.word	0x00000000
        /*0010*/ 	.short	0x0002
        /*0012*/ 	.short	0x0010
        /*0014*/ 	.byte	0x00, 0xf5, 0x21, 0x00


	//----- nvinfo : EIATTR_KPARAM_INFO
	.align		4
.L_299:
        /*0018*/ 	.byte	0x04, 0x17
        /*001a*/ 	.short	(.L_301 - .L_300)
.L_300:
        /*001c*/ 	.word	0x00000000
        /*0020*/ 	.short	0x0001
        /*0022*/ 	.short	0x0008
        /*0024*/ 	.byte	0x00, 0xf5, 0x21, 0x00


	//----- nvinfo : EIATTR_KPARAM_INFO
	.align		4
.L_301:
        /*0028*/ 	.byte	0x04, 0x17
        /*002a*/ 	.short	(.L_303 - .L_302)
.L_302:
        /*002c*/ 	.word	0x00000000
        /*0030*/ 	.short	0x0000
        /*0032*/ 	.short	0x0000
        /*0034*/ 	.byte	0x00, 0xf5, 0x21, 0x00


	//----- nvinfo : EIATTR_SPARSE_MMA_MASK
	.align		4
.L_303:
        /*0038*/ 	.byte	0x03, 0x50
        /*003a*/ 	.short	0x0000


	//----- nvinfo : EIATTR_MAXREG_COUNT
	.align		4
        /*003c*/ 	.byte	0x03, 0x1b
        /*003e*/ 	.short	0x00ff


	//----- nvinfo : EIATTR_MERCURY_ISA_VERSION
	.align		4
        /*0040*/ 	.byte	0x03, 0x5f
        /*0042*/ 	.short	0x0101


	//----- nvinfo : EIATTR_VRC_CTA_INIT_COUNT
	.align		4
        /*0044*/ 	.byte	0x02, 0x4a
	.zero		1
	.zero		1


	//----- nvinfo : EIATTR_EXIT_INSTR_OFFSETS
	.align		4
        /*0048*/ 	.byte	0x04, 0x1c
        /*004a*/ 	.short	(.L_305 - .L_304)


	//   ....[0]....
.L_304:
        /*004c*/ 	.word	0x000004a0


	//----- nvinfo : EIATTR_CRS_STACK_SIZE
	.align		4
.L_305:
        /*0050*/ 	.byte	0x04, 0x1e
        /*0052*/ 	.short	(.L_307 - .L_306)
.L_306:
        /*0054*/ 	.word	0x00000000


	//----- nvinfo : EIATTR_CBANK_PARAM_SIZE
	.align		4
.L_307:
        /*0058*/ 	.byte	0x03, 0x19
        /*005a*/ 	.short	0x0018


	//----- nvinfo : EIATTR_PARAM_CBANK
	.align		4
        /*005c*/ 	.byte	0x04, 0x0a
        /*005e*/ 	.short	(.L_309 - .L_308)
	.align		4
.L_308:
        /*0060*/ 	.word	index@(.nv.constant0.powKernel)
        /*0064*/ 	.short	0x0380
        /*0066*/ 	.short	0x0018


	//----- nvinfo : EIATTR_SW_WAR
	.align		4
.L_309:
        /*0068*/ 	.byte	0x04, 0x36
        /*006a*/ 	.short	(.L_311 - .L_310)
.L_310:
        /*006c*/ 	.word	0x00000008
.L_311:


//--------------------- .nv.info.fdivKernel       --------------------------
	.section	.nv.info.fdivKernel,"",@"SHT_CUDA_INFO"
	.sectionflags	@""
	.align	4


	//----- nvinfo : EIATTR_CUDA_API_VERSION
	.align		4
        /*0000*/ 	.byte	0x04, 0x37
        /*0002*/ 	.short	(.L_313 - .L_312)
.L_312:
        /*0004*/ 	.word	0x00000082


	//----- nvinfo : EIATTR_KPARAM_INFO
	.align		4
.L_313:
        /*0008*/ 	.byte	0x04, 0x17
        /*000a*/ 	.short	(.L_315 - .L_314)
.L_314:
        /*000c*/ 	.word	0x00000000
        /*0010*/ 	.short	0x0002
        /*0012*/ 	.short	0x0010
        /*0014*/ 	.byte	0x00, 0xf5, 0x21, 0x00


	//----- nvinfo : EIATTR_KPARAM_INFO
	.align		4
.L_315:
        /*0018*/ 	.byte	0x04, 0x17
        /*001a*/ 	.short	(.L_317 - .L_316)
.L_316:
        /*001c*/ 	.word	0x00000000
        /*0020*/ 	.short	0x0001
        /*0022*/ 	.short	0x0008
        /*0024*/ 	.byte	0x00, 0xf5, 0x21, 0x00


	//----- nvinfo : EIATTR_KPARAM_INFO
	.align		4
.L_317:
        /*0028*/ 	.byte	0x04, 0x17
        /*002a*/ 	.short	(.L_319 - .L_318)
.L_318:
        /*002c*/ 	.word	0x00000000
        /*0030*/ 	.short	0x0000
        /*0032*/ 	.short	0x0000
        /*0034*/ 	.byte	0x00, 0xf5, 0x21, 0x00


	//----- nvinfo : EIATTR_SPARSE_MMA_MASK
	.align		4
.L_319:
        /*0038*/ 	.byte	0x03, 0x50
        /*003a*/ 	.short	0x0000


	//----- nvinfo : EIATTR_MAXREG_COUNT
	.align		4
        /*003c*/ 	.byte	0x03, 0x1b
        /*003e*/ 	.short	0x00ff


	//----- nvinfo : EIATTR_MERCURY_ISA_VERSION
	.align		4
        /*0040*/ 	.byte	0x03, 0x5f
        /*0042*/ 	.short	0x0101


	//----- nvinfo : EIATTR_VRC_CTA_INIT_COUNT
	.align		4
        /*0044*/ 	.byte	0x02, 0x4a
	.zero		1
	.zero		1


	//----- nvinfo : EIATTR_EXIT_INSTR_OFFSETS
	.align		4
        /*0048*/ 	.byte	0x04, 0x1c
        /*004a*/ 	.short	(.L_321 - .L_320)


	//   ....[0]....
.L_320:
        /*004c*/ 	.word	0x000001b0


	//----- nvinfo : EIATTR_CRS_STACK_SIZE
	.align		4
.L_321:
        /*0050*/ 	.byte	0x04, 0x1e
        /*0052*/ 	.short	(.L_323 - .L_322)
.L_322:
        /*0054*/ 	.word	0x00000000


	//----- nvinfo : EIATTR_CBANK_PARAM_SIZE
	.align		4
.L_323:
        /*0058*/ 	.byte	0x03, 0x19
        /*005a*/ 	.short	0x0018


	//----- nvinfo : EIATTR_PARAM_CBANK
	.align		4
        /*005c*/ 	.byte	0x04, 0x0a
        /*005e*/ 	.short	(.L_325 - .L_324)
	.align		4
.L_324:
        /*0060*/ 	.word	index@(.nv.constant0.fdivKernel)
        /*0064*/ 	.short	0x0380
        /*0066*/ 	.short	0x0018


	//----- nvinfo : EIATTR_SW_WAR
	.align		4
.L_325:
        /*0068*/ 	.byte	0x04, 0x36
        /*006a*/ 	.short	(.L_327 - .L_326)
.L_326:
        /*006c*/ 	.word	0x00000008
.L_327:


//--------------------- .nv.info.tdivKernel       --------------------------
	.section	.nv.info.tdivKernel,"",@"SHT_CUDA_INFO"
	.sectionflags	@""
	.align	4


	//----- nvinfo : EIATTR_CUDA_API_VERSION
	.align		4
        /*0000*/ 	.byte	0x04, 0x37
        /*0002*/ 	.short	(.L_329 - .L_328)
.L_328:
        /*0004*/ 	.word	0x00000082


	//----- nvinfo : EIATTR_KPARAM_INFO
	.align		4
.L_329:
        /*0008*/ 	.byte	0x04, 0x17
        /*000a*/ 	.short	(.L_331 - .L_330)
.L_330:
        /*000c*/ 	.word	0x00000000
        /*0010*/ 	.short	0x0002
        /*0012*/ 	.short	0x0010
        /*0014*/ 	.byte	0x00, 0xf5, 0x21, 0x00


	//----- nvinfo : EIATTR_KPARAM_INFO
	.align		4
.L_331:
        /*0018*/ 	.byte	0x04, 0x17
        /*001a*/ 	.short	(.L_333 - .L_332)
.L_332:
        /*001c*/ 	.word	0x00000000
        /*0020*/ 	.short	0x0001
        /*0022*/ 	.short	0x0008
        /*0024*/ 	.byte	0x00, 0xf5, 0x21, 0x00


	//----- nvinfo : EIATTR_KPARAM_INFO
	.align		4
.L_333:
        /*0028*/ 	.byte	0x04, 0x17
        /*002a*/ 	.short	(.L_335 - .L_334)
.L_334:
        /*002c*/ 	.word	0x00000000
        /*0030*/ 	.short	0x0000
        /*0032*/ 	.short	0x0000
        /*0034*/ 	.byte	0x00, 0xf5, 0x21, 0x00


	//----- nvinfo : EIATTR_SPARSE_MMA_MASK
	.align		4
.L_335:
        /*0038*/ 	.byte	0x03, 0x50
        /*003a*/ 	.short	0x0000


	//----- nvinfo : EIATTR_MAXREG_COUNT
	.align		4
        /*003c*/ 	.byte	0x03, 0x1b
        /*003e*/ 	.short	0x00ff


	//----- nvinfo : EIATTR_MERCURY_ISA_VERSION
	.align		4
        /*0040*/ 	.byte	0x03, 0x5f
        /*0042*/ 	.short	0x0101


	//----- nvinfo : EIATTR_VRC_CTA_INIT_COUNT
	.align		4
        /*0044*/ 	.byte	0x02, 0x4a
	.zero		1
	.zero		1


	//----- nvinfo : EIATTR_EXIT_INSTR_OFFSETS
	.align		4
        /*0048*/ 	.byte	0x04, 0x1c
        /*004a*/ 	.short	(.L_337 - .L_336)


	//   ....[0]....
.L_336:
        /*004c*/ 	.word	0x000001a0


	//----- nvinfo : EIATTR_CRS_STACK_SIZE
	.align		4
.L_337:
        /*0050*/ 	.byte	0x04, 0x1e
        /*0052*/ 	.short	(.L_339 - .L_338)
.L_338:
        /*0054*/ 	.word	0x00000000


	//----- nvinfo : EIATTR_CBANK_PARAM_SIZE
	.align		4
.L_339:
        /*0058*/ 	.byte	0x03, 0x19
        /*005a*/ 	.short	0x0018


	//----- nvinfo : EIATTR_PARAM_CBANK
	.align		4
        /*005c*/ 	.byte	0x04, 0x0a
        /*005e*/ 	.short	(.L_341 - .L_340)
	.align		4
.L_340:
        /*0060*/ 	.word	index@(.nv.constant0.tdivKernel)
        /*0064*/ 	.short	0x0380
        /*0066*/ 	.short	0x0018


	//----- nvinfo : EIATTR_SW_WAR
	.align		4
.L_341:
        /*0068*/ 	.byte	0x04, 0x36
        /*006a*/ 	.short	(.L_343 - .L_342)
.L_342:
        /*006c*/ 	.word	0x00000008
.L_343:


//--------------------- .nv.info.mulKernel        --------------------------
	.section	.nv.info.mulKernel,"",@"SHT_CUDA_INFO"
	.sectionflags	@""
	.align	4


	//----- nvinfo : EIATTR_CUDA_API_VERSION
	.align		4
        /*0000*/ 	.byte	0x04, 0x37
        /*0002*/ 	.short	(.L_345 - .L_344)
.L_344:
        /*0004*/ 	.word	0x00000082


	//----- nvinfo : EIATTR_KPARAM_INFO
	.align		4
.L_345:
        /*0008*/ 	.byte	0x04, 0x17
        /*000a*/ 	.short	(.L_347 - .L_346)
.L_346:
        /*000c*/ 	.word	0x00000000
        /*0010*/ 	.short	0x0002
        /*0012*/ 	.short	0x0010
        /*0014*/ 	.byte	0x00, 0xf5, 0x21, 0x00


	//----- nvinfo : EIATTR_KPARAM_INFO
	.align		4
.L_347:
        /*0018*/ 	.byte	0x04, 0x17
        /*001a*/ 	.short	(.L_349 - .L_348)
.L_348:
        /*001c*/ 	.word	0x00000000
        /*0020*/ 	.short	0x0001
        /*0022*/ 	.short	0x0008
        /*0024*/ 	.byte	0x00, 0xf5, 0x21, 0x00


	//----- nvinfo : EIATTR_KPARAM_INFO
	.align		4
.L_349:
        /*0028*/ 	.byte	0x04, 0x17
        /*002a*/ 	.short	(.L_351 - .L_350)
.L_350:
        /*002c*/ 	.word	0x00000000
        /*0030*/ 	.short	0x0000
        /*0032*/ 	.short	0x0000
        /*0034*/ 	.byte	0x00, 0xf5, 0x21, 0x00


	//----- nvinfo : EIATTR_SPARSE_MMA_MASK
	.align		4
.L_351:
        /*0038*/ 	.byte	0x03, 0x50
        /*003a*/ 	.short	0x0000


	//----- nvinfo : EIATTR_MAXREG_COUNT
	.align		4
        /*003c*/ 	.byte	0x03, 0x1b
        /*003e*/ 	.short	0x00ff


	//----- nvinfo : EIATTR_MERCURY_ISA_VERSION
	.align		4
        /*0040*/ 	.byte	0x03, 0x5f
        /*0042*/ 	.short	0x0101


	//----- nvinfo : EIATTR_VRC_CTA_INIT_COUNT
	.align		4
        /*0044*/ 	.byte	0x02, 0x4a
	.zero		1
	.zero		1


	//----- nvinfo : EIATTR_EXIT_INSTR_OFFSETS
	.align		4
        /*0048*/ 	.byte	0x04, 0x1c
        /*004a*/ 	.short	(.L_353 - .L_352)


	//   ....[0]....
.L_352:
        /*004c*/ 	.word	0x00000090


	//----- nvinfo : EIATTR_CBANK_PARAM_SIZE
	.align		4
.L_353:
        /*0050*/ 	.byte	0x03, 0x19
        /*0052*/ 	.short	0x0018


	//----- nvinfo : EIATTR_PARAM_CBANK
	.align		4
        /*0054*/ 	.byte	0x04, 0x0a
        /*0056*/ 	.short	(.L_355 - .L_354)
	.align		4
.L_354:
        /*0058*/ 	.word	index@(.nv.constant0.mulKernel)
        /*005c*/ 	.short	0x0380
        /*005e*/ 	.short	0x0018


	//----- nvinfo : EIATTR_SW_WAR
	.align		4
.L_355:
        /*0060*/ 	.byte	0x04, 0x36
        /*0062*/ 	.short	(.L_357 - .L_356)
.L_356:
        /*0064*/ 	.word	0x00000008
.L_357:


//--------------------- .nv.info.subKernel        --------------------------
	.section	.nv.info.subKernel,"",@"SHT_CUDA_INFO"
	.sectionflags	@""
	.align	4


	//----- nvinfo : EIATTR_CUDA_API_VERSION
	.align		4
        /*0000*/ 	.byte	0x04, 0x37
        /*0002*/ 	.short	(.L_359 - .L_358)
.L_358:
        /*0004*/ 	.word	0x00000082


	//----- nvinfo : EIATTR_KPARAM_INFO
	.align		4
.L_359:
        /*0008*/ 	.byte	0x04, 0x17
        /*000a*/ 	.short	(.L_361 - .L_360)
.L_360:
        /*000c*/ 	.word	0x00000000
        /*0010*/ 	.short	0x0002
        /*0012*/ 	.short	0x0010
        /*0014*/ 	.byte	0x00, 0xf5, 0x21, 0x00


	//----- nvinfo : EIATTR_KPARAM_INFO
	.align		4
.L_361:
        /*0018*/ 	.byte	0x04, 0x17
        /*001a*/ 	.short	(.L_363 - .L_362)
.L_362:
        /*001c*/ 	.word	0x00000000
        /*0020*/ 	.short	0x0001
        /*0022*/ 	.short	0x0008
        /*0024*/ 	.byte	0x00, 0xf5, 0x21, 0x00


	//----- nvinfo : EIATTR_KPARAM_INFO
	.align		4
.L_363:
        /*0028*/ 	.byte	0x04, 0x17
        /*002a*/ 	.short	(.L_365 - .L_364)
.L_364:
        /*002c*/ 	.word	0x00000000
        /*0030*/ 	.short	0x0000
        /*0032*/ 	.short	0x0000
        /*0034*/ 	.byte	0x00, 0xf5, 0x21, 0x00


	//----- nvinfo : EIATTR_SPARSE_MMA_MASK
	.align		4
.L_365:
        /*0038*/ 	.byte	0x03, 0x50
        /*003a*/ 	.short	0x0000


	//----- nvinfo : EIATTR_MAXREG_COUNT
	.align		4
        /*003c*/ 	.byte	0x03, 0x1b
        /*003e*/ 	.short	0x00ff


	//----- nvinfo : EIATTR_MERCURY_ISA_VERSION
	.align		4
        /*0040*/ 	.byte	0x03, 0x5f
        /*0042*/ 	.short	0x0101


	//----- nvinfo : EIATTR_VRC_CTA_INIT_COUNT
	.align		4
        /*0044*/ 	.byte	0x02, 0x4a
	.zero		1
	.zero		1


	//----- nvinfo : EIATTR_EXIT_INSTR_OFFSETS
	.align		4
        /*0048*/ 	.byte	0x04, 0x1c
        /*004a*/ 	.short	(.L_367 - .L_366)


	//   ....[0]....
.L_366:
        /*004c*/ 	.word	0x00000090


	//----- nvinfo : EIATTR_CBANK_PARAM_SIZE
	.align		4
.L_367:
        /*0050*/ 	.byte	0x03, 0x19
        /*0052*/ 	.short	0x0018


	//----- nvinfo : EIATTR_PARAM_CBANK
	.align		4
        /*0054*/ 	.byte	0x04, 0x0a
        /*0056*/ 	.short	(.L_369 - .L_368)
	.align		4
.L_368:
        /*0058*/ 	.word	index@(.nv.constant0.subKernel)
        /*005c*/ 	.short	0x0380
        /*005e*/ 	.short	0x0018


	//----- nvinfo : EIATTR_SW_WAR
	.align		4
.L_369:
        /*0060*/ 	.byte	0x04, 0x36
        /*0062*/ 	.short	(.L_371 - .L_370)
.L_370:
        /*0064*/ 	.word	0x00000008
.L_371:


//--------------------- .nv.info.addKernel        --------------------------
	.section	.nv.info.addKernel,"",@"SHT_CUDA_INFO"
	.sectionflags	@""
	.align	4


	//----- nvinfo : EIATTR_CUDA_API_VERSION
	.align		4
        /*0000*/ 	.byte	0x04, 0x37
        /*0002*/ 	.short	(.L_373 - .L_372)
.L_372:
        /*0004*/ 	.word	0x00000082


	//----- nvinfo : EIATTR_KPARAM_INFO
	.align		4
.L_373:
        /*0008*/ 	.byte	0x04, 0x17
        /*000a*/ 	.short	(.L_375 - .L_374)
.L_374:
        /*000c*/ 	.word	0x00000000
        /*0010*/ 	.short	0x0002
        /*0012*/ 	.short	0x0010
        /*0014*/ 	.byte	0x00, 0xf5, 0x21, 0x00


	//----- nvinfo : EIATTR_KPARAM_INFO
	.align		4
.L_375:
        /*0018*/ 	.byte	0x04, 0x17
        /*001a*/ 	.short	(.L_377 - .L_376)
.L_376:
        /*001c*/ 	.word	0x00000000
        /*0020*/ 	.short	0x0001
        /*0022*/ 	.short	0x0008
        /*0024*/ 	.byte	0x00, 0xf5, 0x21, 0x00


	//----- nvinfo : EIATTR_KPARAM_INFO
	.align		4
.L_377:
        /*0028*/ 	.byte	0x04, 0x17
        /*002a*/ 	.short	(.L_379 - .L_378)
.L_378:
        /*002c*/ 	.word	0x00000000
        /*0030*/ 	.short	0x0000
        /*0032*/ 	.short	0x0000
        /*0034*/ 	.byte	0x00, 0xf5, 0x21, 0x00


	//----- nvinfo : EIATTR_SPARSE_MMA_MASK
	.align		4
.L_379:
        /*0038*/ 	.byte	0x03, 0x50
        /*003a*/ 	.short	0x0000


	//----- nvinfo : EIATTR_MAXREG_COUNT
	.align		4
        /*003c*/ 	.byte	0x03, 0x1b
        /*003e*/ 	.short	0x00ff


	//----- nvinfo : EIATTR_MERCURY_ISA_VERSION
	.align		4
        /*0040*/ 	.byte	0x03, 0x5f
        /*0042*/ 	.short	0x0101


	//----- nvinfo : EIATTR_VRC_CTA_INIT_COUNT
	.align		4
        /*0044*/ 	.byte	0x02, 0x4a
	.zero		1
	.zero		1


	//----- nvinfo : EIATTR_EXIT_INSTR_OFFSETS
	.align		4
        /*0048*/ 	.byte	0x04, 0x1c
        /*004a*/ 	.short	(.L_381 - .L_380)


	//   ....[0]....
.L_380:
        /*004c*/ 	.word	0x00000090


	//----- nvinfo : EIATTR_CBANK_PARAM_SIZE
	.align		4
.L_381:
        /*0050*/ 	.byte	0x03, 0x19
        /*0052*/ 	.short	0x0018


	//----- nvinfo : EIATTR_PARAM_CBANK
	.align		4
        /*0054*/ 	.byte	0x04, 0x0a
        /*0056*/ 	.short	(.L_383 - .L_382)
	.align		4
.L_382:
        /*0058*/ 	.word	index@(.nv.constant0.addKernel)
        /*005c*/ 	.short	0x0380
        /*005e*/ 	.short	0x0018


	//----- nvinfo : EIATTR_SW_WAR
	.align		4
.L_383:
        /*0060*/ 	.byte	0x04, 0x36
        /*0062*/ 	.short	(.L_385 - .L_384)
.L_384:
        /*0064*/ 	.word	0x00000008
.L_385:


//--------------------- .nv.callgraph             --------------------------
	.section	.nv.callgraph,"",@"SHT_CUDA_CALLGRAPH"
	.align	4
	.sectionentsize	8
	.align		4
        /*0000*/ 	.word	0x00000000
	.align		4
        /*0004*/ 	.word	0xffffffff
	.align		4
        /*0008*/ 	.word	0x00000000
	.align		4
        /*000c*/ 	.word	0xfffffffe
	.align		4
        /*0010*/ 	.word	0x00000000
	.align		4
        /*0014*/ 	.word	0xfffffffd
	.align		4
        /*0018*/ 	.word	0x00000000
	.align		4
        /*001c*/ 	.word	0xfffffffc


//--------------------- .text.posKernel           --------------------------
	.section	.text.posKernel,"ax",@progbits
	.align	128
        .global         posKernel
        .type           posKernel,@function
        .size           posKernel,(.L_x_56 - posKernel)
        .other          posKernel,@"STO_CUDA_ENTRY STV_DEFAULT"
posKernel:
.text.posKernel:
[----:B------:R-:W-:Y:S08]  /*0000*/  LDC R1, c[0x0][0x37c] ;  /* 0x0000df00ff017b82 */ /* 0x000ff00000000800 */
[----:B------:R-:W0:Y:S01]  /*0010*/  LDC.64 R2, c[0x0][0x380] ;  /* 0x0000e000ff027b82 */ /* 0x000e220000000a00 */
[----:B------:R-:W0:Y:S02]  /*0020*/  LDCU.64 UR4, c[0x0][0x358] ;  /* 0x00006b00ff0477ac */ /* 0x000e240008000a00 */
[----:B0-----:R-:W2:Y:S05]  /*0030*/  LDG.E.64 R2, desc[UR4][R2.64] ;  /* 0x0000000402027981 */ /* 0x001eaa000c1e1b00 */
[----:B------:R-:W2:Y:S02]  /*0040*/  LDC.64 R4, c[0x0][0x388] ;  /* 0x0000e200ff047b82 */ /* 0x000ea40000000a00 */
[----:B--2---:R-:W-:Y:S01]  /*0050*/  STG.E.64 desc[UR4][R4.64], R2 ;  /* 0x0000000204007986 */ /* 0x004fe2000c101b04 */
[----:B------:R-:W-:Y:S05]  /*0060*/  EXIT ;  /* 0x000000000000794d */ /* 0x000fea0003800000 */
.L_x_0:
[----:B------:R-:W-:-:S00]  /*0070*/  BRA `(.L_x_0) ;  /* 0xfffffffc00fc7947 */ /* 0x000fc0000383ffff */
[----:B------:R-:W-:-:S00]  /*0080*/  NOP ;  /* 0x0000000000007918 */ /* 0x000fc00000000000 */
[----:B------:R-:W-:-:S00]  /*0090*/  NOP ;  /* 0x0000000000007918 */ /* 0x000fc00000000000 */
[----:B------:R-:W-:-:S00]  /*00a0*/  NOP ;  /* 0x0000000000007918 */ /* 0x000fc00000000000 */
[----:B------:R-:W-:-:S00]  /*00b0*/  NOP ;  /* 0x0000000000007918 */ /* 0x000fc00000000000 */
[----:B------:R-:W-:-:S00]  /*00c0*/  NOP ;  /* 0x0000000000007918 */ /* 0x000fc00000000000 */
[----:B------:R-:W-:-:S00]  /*00d0*/  NOP ;  /* 0x0000000000007918 */ /* 0x000fc00000000000 */
[----:B------:R-:W-:-:S00]  /*00e0*/  NOP ;  /* 0x0000000000007918 */ /* 0x000fc00000000000 */
[----:B------:R-:W-:-:S00]  /*00f0*/  NOP ;  /* 0x0000000000007918 */ /* 0x000fc00000000000 */
.L_x_56:


//--------------------- .text.negKernel           --------------------------
	.section	.text.negKernel,"ax",@progbits
	.align	128
        .global         negKernel
        .type           negKernel,@function
        .size           negKernel,(.L_x_57 - negKernel)
        .other          negKernel,@"STO_CUDA_ENTRY STV_DEFAULT"
negKernel:
.text.negKernel:
[----:B------:R-:W-:Y:S08]  /*0000*/  LDC R1, c[0x0][0x37c] ;  /* 0x0000df00ff017b82 */ /* 0x000ff00000000800 */
[----:B------:R-:W0:Y:S01]  /*0010*/  LDC.64 R2, c[0x0][0x380] ;  /* 0x0000e000ff027b82 */ /* 0x000e220000000a00 */
[----:B------:R-:W0:Y:S02]  /*0020*/  LDCU.64 UR4, c[0x0][0x358] ;  /* 0x00006b00ff0477ac */ /* 0x000e240008000a00 */
[----:B0-----:R-:W2:Y:S05]  /*0030*/  LDG.E.64 R2, desc[UR4][R2.64] ;  /* 0x0000000402027981 */ /* 0x001eaa000c1e1b00 */
[----:B------:R-:W0:Y:S01]  /*0040*/  LDC.64 R4, c[0x0][0x388] ;  /* 0x0000e200ff047b82 */ /* 0x000e220000000a00 */
[----:B--2---:R-:W-:-:S07]  /*0050*/  DADD R6, -RZ, -R2 ;  /* 0x00000000ff067229 */ /* 0x004fce0000000902 */
[----:B0-----:R-:W-:Y:S01]  /*0060*/  STG.E.64 desc[UR4][R4.64], R6 ;  /* 0x0000000604007986 */ /* 0x001fe2000c101b04 */
[----:B------:R-:W-:Y:S05]  /*0070*/  EXIT ;  /* 0x000000000000794d */ /* 0x000fea0003800000 */
.L_x_1:
        /* <DEDUP_REMOVED lines=16> */
.L_x_57:


//--------------------- .text.factKernel          --------------------------
	.section	.text.factKernel,"ax",@progbits
	.align	128
        .global         factKernel
        .type           factKernel,@function
        .size           factKernel,(.L_x_58 - factKernel)
        .other          factKernel,@"STO_CUDA_ENTRY STV_DEFAULT"
factKernel:
.text.factKernel:
[----:B------:R-:W-:Y:S08]  /*0000*/  LDC R1, c[0x0][0x37c] ;  /* 0x0000df00ff017b82 */ /* 0x000ff00000000800 */
[----:B------:R-:W0:Y:S01]  /*0010*/  LDC.64 R4, c[0x0][0x380] ;  /* 0x0000e000ff047b82 */ /* 0x000e220000000a00 */
[----:B------:R-:W0:Y:S02]  /*0020*/  LDCU.64 UR6, c[0x0][0x358] ;  /* 0x00006b00ff0677ac */ /* 0x000e240008000a00 */
[----:B0-----:R-:W2:Y:S01]  /*0030*/  LDG.E.64 R4, desc[UR6][R4.64] ;  /* 0x0000000604047981 */ /* 0x001ea2000c1e1b00 */
[----:B------:R-:W0:Y:S01]  /*0040*/  LDCU UR8, c[0x0][0x360] ;  /* 0x00006c00ff0877ac */ /* 0x000e220008000800 */
[----:B------:R-:W-:Y:S01]  /*0050*/  BSSY.RECONVERGENT B0, `(.L_x_2) ;  /* 0x000000f000007945 */ /* 0x000fe20003800200 */
[----:B------:R-:W-:Y:S01]  /*0060*/  IMAD.MOV.U32 R6, RZ, RZ, 0x0 ;  /* 0x00000000ff067424 */ /* 0x000fe200078e00ff */
[----:B------:R-:W1:Y:S01]  /*0070*/  S2R R11, SR_TID.X ;  /* 0x00000000000b7919 */ /* 0x000e620000002100 */
[----:B------:R-:W-:Y:S01]  /*0080*/  MOV R7, 0x3ff00000 ;  /* 0x3ff0000000077802 */ /* 0x000fe20000000f00 */
[----:B-1----:R-:W-:-:S04]  /*0090*/  VIADD R0, R11, 0x1 ;  /* 0x000000010b007836 */ /* 0x002fc80000000000 */
[----:B------:R-:W2:Y:S02]  /*00a0*/  I2F.F64.U32 R2, R0 ;  /* 0x0000000000027312 */ /* 0x000ea40000201800 */
[----:B--2---:R-:W-:-:S14]  /*00b0*/  DSETP.GE.AND P0, PT, R4, R2, PT ;  /* 0x000000020400722a */ /* 0x004fdc0003f06000 */
[----:B0-----:R-:W-:Y:S05]  /*00c0*/  @!P0 BRA `(.L_x_3) ;  /* 0x00000000001c8947 */ /* 0x001fea0003800000 */
[----:B------:R-:W-:Y:S01]  /*00d0*/  IMAD.MOV.U32 R6, RZ, RZ, 0x0 ;  /* 0x00000000ff067424 */ /* 0x000fe200078e00ff */
[----:B------:R-:W-:-:S07]  /*00e0*/  MOV R7, 0x3ff00000 ;  /* 0x3ff0000000077802 */ /* 0x000fce0000000f00 */
.L_x_4:
[----:B------:R-:W-:Y:S01]  /*00f0*/  VIADD R0, R0, UR8 ;  /* 0x0000000800007c36 */ /* 0x000fe20008000000 */
[----:B------:R-:W-:-:S03]  /*0100*/  DMUL R6, R6, R2 ;  /* 0x0000000206067228 */ /* 0x000fc60000000000 */
[----:B------:R-:W0:Y:S02]  /*0110*/  I2F.F64 R2, R0 ;  /* 0x0000000000027312 */ /* 0x000e240000201c00 */
[----:B0-----:R-:W-:-:S14]  /*0120*/  DSETP.GE.AND P0, PT, R4, R2, PT ;  /* 0x000000020400722a */ /* 0x001fdc0003f06000 */
[----:B------:R-:W-:Y:S05]  /*0130*/  @P0 BRA `(.L_x_4) ;  /* 0xfffffffc00ec0947 */ /* 0x000fea000383ffff */
.L_x_3:
[----:B------:R-:W-:Y:S05]  /*0140*/  BSYNC.RECONVERGENT B0 ;  /* 0x0000000000007941 */ /* 0x000fea0003800200 */
.L_x_2:
[----:B------:R-:W0:Y:S01]  /*0150*/  S2UR UR5, SR_CgaCtaId ;  /* 0x00000000000579c3 */ /* 0x000e220000008800 */
[----:B------:R-:W-:Y:S01]  /*0160*/  UMOV UR4, 0x400 ;  /* 0x0000040000047882 */ /* 0x000fe20000000000 */
[----:B------:R-:W-:Y:S01]  /*0170*/  UISETP.GE.U32.AND UP0, UPT, UR8, 0x2, UPT ;  /* 0x000000020800788c */ /* 0x000fe2000bf06070 */
[----:B------:R-:W-:Y:S01]  /*0180*/  ISETP.NE.AND P0, PT, R11, RZ, PT ;  /* 0x000000ff0b00720c */ /* 0x000fe20003f05270 */
[----:B0-----:R-:W-:-:S06]  /*0190*/  ULEA UR4, UR5, UR4, 0x18 ;  /* 0x0000000405047291 */ /* 0x001fcc000f8ec0ff */
[----:B------:R-:W-:-:S05]  /*01a0*/  LEA R9, R11, UR4, 0x3 ;  /* 0x000000040b097c11 */ /* 0x000fca000f8e18ff */
[----:B------:R0:W-:Y:S01]  /*01b0*/  STS.64 [R9], R6 ;  /* 0x0000000609007388 */ /* 0x0001e20000000a00 */
[----:B------:R-:W-:Y:S06]  /*01c0*/  BAR.SYNC.DEFER_BLOCKING 0x0 ;  /* 0x0000000000007b1d */ /* 0x000fec0000010000 */
[----:B------:R-:W-:Y:S05]  /*01d0*/  BRA.U !UP0, `(.L_x_5) ;  /* 0x0000000108347547 */ /* 0x000fea000b800000 */
[----:B------:R-:W-:-:S07]  /*01e0*/  MOV R0, 0x1 ;  /* 0x0000000100007802 */ /* 0x000fce0000000f00 */
.L_x_6:
[----:B0-----:R-:W-:-:S05]  /*01f0*/  IMAD.SHL.U32 R7, R0, 0x2, RZ ;  /* 0x0000000200077824 */ /* 0x001fca00078e00ff */
[----:B------:R-:W-:-:S04]  /*0200*/  IADD3 R2, PT, PT, R7, -0x1, RZ ;  /* 0xffffffff07027810 */ /* 0x000fc80007ffe0ff */
[----:B------:R-:W-:-:S13]  /*0210*/  LOP3.LUT P1, RZ, R2, R11, RZ, 0xc0, !PT ;  /* 0x0000000b02ff7212 */ /* 0x000fda000782c0ff */
[----:B------:R-:W-:Y:S01]  /*0220*/  @!P1 IMAD R6, R0, 0x8, R9 ;  /* 0x0000000800069824 */ /* 0x000fe200078e0209 */
[----:B------:R-:W-:Y:S01]  /*0230*/  @!P1 LDS.64 R4, [R9] ;  /* 0x0000000009049984 */ /* 0x000fe20000000a00 */
[----:B------:R-:W-:-:S03]  /*0240*/  MOV R0, R7 ;  /* 0x0000000700007202 */ /* 0x000fc60000000f00 */
[----:B------:R-:W0:Y:S02]  /*0250*/  @!P1 LDS.64 R2, [R6] ;  /* 0x0000000006029984 */ /* 0x000e240000000a00 */
[----:B0-----:R-:W-:-:S07]  /*0260*/  @!P1 DMUL R2, R2, R4 ;  /* 0x0000000402029228 */ /* 0x001fce0000000000 */
[----:B------:R1:W-:Y:S01]  /*0270*/  @!P1 STS.64 [R9], R2 ;  /* 0x0000000209009388 */ /* 0x0003e20000000a00 */
[----:B------:R-:W-:Y:S01]  /*0280*/  BAR.SYNC.DEFER_BLOCKING 0x0 ;  /* 0x0000000000007b1d */ /* 0x000fe20000010000 */
[----:B------:R-:W-:-:S13]  /*0290*/  ISETP.GE.U32.AND P1, PT, R7, UR8, PT ;  /* 0x0000000807007c0c */ /* 0x000fda000bf26070 */
[----:B-1----:R-:W-:Y:S05]  /*02a0*/  @!P1 BRA `(.L_x_6) ;  /* 0xfffffffc00d09947 */ /* 0x002fea000383ffff */
.L_x_5:
[----:B------:R-:W-:Y:S05]  /*02b0*/  @P0 EXIT ;  /* 0x000000000000094d */ /* 0x000fea0003800000 */
[----:B------:R-:W1:Y:S01]  /*02c0*/  S2UR UR5, SR_CgaCtaId ;  /* 0x00000000000579c3 */ /* 0x000e620000008800 */
[----:B------:R-:W-:-:S07]  /*02d0*/  UMOV UR4, 0x400 ;  /* 0x0000040000047882 */ /* 0x000fce0000000000 */
[----:B------:R-:W2:Y:S01]  /*02e0*/  LDC.64 R4, c[0x0][0x388] ;  /* 0x0000e200ff047b82 */ /* 0x000ea20000000a00 */
[----:B-1----:R-:W-:-:S09]  /*02f0*/  ULEA UR4, UR5, UR4, 0x18 ;  /* 0x0000000405047291 */ /* 0x002fd2000f8ec0ff */
[----:B------:R-:W2:Y:S04]  /*0300*/  LDS.64 R2, [UR4] ;  /* 0x00000004ff027984 */ /* 0x000ea80008000a00 */
[----:B--2---:R-:W-:Y:S01]  /*0310*/  STG.E.64 desc[UR6][R4.64], R2 ;  /* 0x0000000204007986 */ /* 0x004fe2000c101b06 */
[----:B------:R-:W-:Y:S05]  /*0320*/  EXIT ;  /* 0x000000000000794d */ /* 0x000fea0003800000 */
.L_x_7:
        /* <DEDUP_REMOVED lines=13> */
.L_x_58:


//--------------------- .text.cbrtKernel          --------------------------
	.section	.text.cbrtKernel,"ax",@progbits
	.align	128
        .global         cbrtKernel
        .type           cbrtKernel,@function
        .size           cbrtKernel,(.L_x_59 - cbrtKernel)
        .other          cbrtKernel,@"STO_CUDA_ENTRY STV_DEFAULT"
cbrtKernel:
.text.cbrtKernel:
[----:B------:R-:W-:Y:S08]  /*0000*/  LDC R1, c[0x0][0x37c] ;  /* 0x0000df00ff017b82 */ /* 0x000ff00000000800 */
[----:B------:R-:W0:Y:S01]  /*0010*/  LDC.64 R2, c[0x0][0x380] ;  /* 0x0000e000ff027b82 */ /* 0x000e220000000a00 */
[----:B------:R-:W0:Y:S02]  /*0020*/  LDCU.64 UR4, c[0x0][0x358] ;  /* 0x00006b00ff0477ac */ /* 0x000e240008000a00 */
[----:B0-----:R-:W2:Y:S01]  /*0030*/  LDG.E.64 R2, desc[UR4][R2.64] ;  /* 0x0000000402027981 */ /* 0x001ea2000c1e1b00 */
[----:B------:R-:W-:-:S02]  /*0040*/  MOV R12, RZ ;  /* 0x000000ff000c7202 */ /* 0x000fc40000000f00 */
[----:B--2---:R-:W-:Y:S01]  /*0050*/  LOP3.LUT R5, R3, 0x7fffffff, RZ, 0xc0, !PT ;  /* 0x7fffffff03057812 */ /* 0x004fe200078ec0ff */
[----:B------:R-:W-:-:S03]  /*0060*/  IMAD.MOV.U32 R4, RZ, RZ, R2 ;  /* 0x000000ffff047224 */ /* 0x000fc600078e0002 */
[----:B------:R-:W-:-:S03]  /*0070*/  ISETP.GE.U32.AND P0, PT, R5, 0x100000, PT ;  /* 0x001000000500780c */ /* 0x000fc60003f06070 */
[----:B------:R-:W-:-:S10]  /*0080*/  DMUL R6, R4, 1.80143985094819840000e+16 ;  /* 0x4350000004067828 */ /* 0x000fd40000000000 */
[----:B------:R-:W-:Y:S02]  /*0090*/  SEL R5, R7, R5, !P0 ;  /* 0x0000000507057207 */ /* 0x000fe40004000000 */
[----:B------:R-:W-:Y:S02]  /*00a0*/  SEL R4, R6, R2, !P0 ;  /* 0x0000000206047207 */ /* 0x000fe40004000000 */
[----:B------:R-:W-:-:S04]  /*00b0*/  LEA.HI R0, R5, 0xfffffc02, RZ, 0xc ;  /* 0xfffffc0205007811 */ /* 0x000fc800078f60ff */
[----:B------:R-:W-:-:S05]  /*00c0*/  I2FP.F32.S32 R0, R0 ;  /* 0x0000000000007245 */ /* 0x000fca0000201400 */
[----:B------:R-:W-:-:S06]  /*00d0*/  FMUL R0, R0, 0.3333333432674407959 ;  /* 0x3eaaaaab00007820 */ /* 0x000fcc0000400000 */
[----:B------:R-:W0:Y:S02]  /*00e0*/  F2I.NTZ R0, R0 ;  /* 0x0000000000007305 */ /* 0x000e240000203100 */
[----:B0-----:R-:W-:-:S06]  /*00f0*/  IMAD R5, R0, -0x300000, R5 ;  /* 0xffd0000000057824 */ /* 0x001fcc00078e0205 */
[----:B------:R-:W0:Y:S08]  /*0100*/  F2F.F32.F64 R16, R4 ;  /* 0x0000000400107310 */ /* 0x000e300000301000 */
[----:B0-----:R-:W0:Y:S02]  /*0110*/  MUFU.LG2 R16, R16 ;  /* 0x0000001000107308 */ /* 0x001e240000000c00 */
[----:B0-----:R-:W-:-:S06]  /*0120*/  FMUL R17, R16, 0.3333333432674407959 ;  /* 0x3eaaaaab10117820 */ /* 0x001fcc0000400000 */
[----:B------:R-:W0:Y:S08]  /*0130*/  MUFU.EX2 R6, R17 ;  /* 0x0000001100067308 */ /* 0x000e300000000800 */
[----:B0-----:R-:W0:Y:S02]  /*0140*/  F2F.F64.F32 R6, R6 ;  /* 0x0000000600067310 */ /* 0x001e240000201800 */
[----:B0-----:R-:W-:-:S10]  /*0150*/  DMUL R8, R6, R6 ;  /* 0x0000000606087228 */ /* 0x001fd40000000000 */
[----:B------:R-:W-:Y:S02]  /*0160*/  VIADD R11, R9, 0x100000 ;  /* 0x00100000090b7836 */ /* 0x000fe40000000000 */
[----:B------:R-:W-:-:S06]  /*0170*/  IMAD.MOV.U32 R10, RZ, RZ, R8 ;  /* 0x000000ffff0a7224 */ /* 0x000fcc00078e0008 */
[C-C-:B------:R-:W-:Y:S02]  /*0180*/  DFMA R10, R6.reuse, R10, R4.reuse ;  /* 0x0000000a060a722b */ /* 0x140fe40000000004 */
[----:B------:R-:W-:Y:S01]  /*0190*/  DFMA R4, -R6, R8, R4 ;  /* 0x000000080604722b */ /* 0x000fe20000000104 */
[----:B------:R-:W0:Y:S03]  /*01a0*/  LDC.64 R8, c[0x0][0x388] ;  /* 0x0000e200ff087b82 */ /* 0x000e260000000a00 */
[----:B------:R-:W1:Y:S02]  /*01b0*/  MUFU.RCP64H R13, R11 ;  /* 0x0000000b000d7308 */ /* 0x000e640000001800 */
[----:B-1----:R-:W-:-:S08]  /*01c0*/  DFMA R14, -R10, R12, 1 ;  /* 0x3ff000000a0e742b */ /* 0x002fd0000000010c */
[----:B------:R-:W-:-:S08]  /*01d0*/  DFMA R14, R14, R14, R14 ;  /* 0x0000000e0e0e722b */ /* 0x000fd0000000000e */
[----:B------:R-:W-:Y:S01]  /*01e0*/  DFMA R14, R12, R14, R12 ;  /* 0x0000000e0c0e722b */ /* 0x000fe2000000000c */
[C---:B------:R-:W-:Y:S02]  /*01f0*/  VIADD R13, R0.reuse, 0xfee ;  /* 0x00000fee000d7836 */ /* 0x040fe40000000000 */
[----:B------:R-:W-:-:S05]  /*0200*/  @P0 VIADD R13, R0, 0x100000 ;  /* 0x00100000000d0836 */ /* 0x000fca0000000000 */
[----:B------:R-:W-:-:S08]  /*0210*/  DMUL R4, R14, R4 ;  /* 0x000000040e047228 */ /* 0x000fd00000000000 */
[----:B------:R-:W-:Y:S02]  /*0220*/  DFMA R4, R6, R4, R6 ;  /* 0x000000040604722b */ /* 0x000fe40000000006 */
[----:B------:R-:W-:-:S08]  /*0230*/  DADD R6, R2, R2 ;  /* 0x0000000002067229 */ /* 0x000fd00000000002 */
[----:B------:R-:W-:Y:S01]  /*0240*/  LEA R5, R13, R5, 0x14 ;  /* 0x000000050d057211 */ /* 0x000fe200078ea0ff */
[----:B------:R-:W-:-:S03]  /*0250*/  DSETP.NE.AND P0, PT, R6, R2, PT ;  /* 0x000000020600722a */ /* 0x000fc60003f05000 */
[----:B------:R-:W-:-:S03]  /*0260*/  LOP3.LUT R5, R5, 0x80000000, R3, 0xb8, !PT ;  /* 0x8000000005057812 */ /* 0x000fc600078eb803 */
[----:B------:R-:W-:Y:S02]  /*0270*/  FSEL R4, R6, R4, !P0 ;  /* 0x0000000406047208 */ /* 0x000fe40004000000 */
[----:B------:R-:W-:-:S05]  /*0280*/  FSEL R5, R7, R5, !P0 ;  /* 0x0000000507057208 */ /* 0x000fca0004000000 */
[----:B0-----:R-:W-:Y:S01]  /*0290*/  STG.E.64 desc[UR4][R8.64], R4 ;  /* 0x0000000408007986 */ /* 0x001fe2000c101b04 */
[----:B------:R-:W-:Y:S05]  /*02a0*/  EXIT ;  /* 0x000000000000794d */ /* 0x000fea0003800000 */
.L_x_8:
        /* <DEDUP_REMOVED lines=13> */
.L_x_59:


//--------------------- .text.sqrtKernel          --------------------------
	.section	.text.sqrtKernel,"ax",@progbits
	.align	128
        .global         sqrtKernel
        .type           sqrtKernel,@function
        .size           sqrtKernel,(.L_x_52 - sqrtKernel)
        .other          sqrtKernel,@"STO_CUDA_ENTRY STV_DEFAULT"
sqrtKernel:
.text.sqrtKernel:
[----:B------:R-:W-:Y:S08]  /*0000*/  LDC R1, c[0x0][0x37c] ;  /* 0x0000df00ff017b82 */ /* 0x000ff00000000800 */
[----:B------:R-:W0:Y:S01]  /*0010*/  LDC.64 R2, c[0x0][0x380] ;  /* 0x0000e000ff027b82 */ /* 0x000e220000000a00 */
[----:B------:R-:W0:Y:S02]  /*0020*/  LDCU.64 UR4, c[0x0][0x358] ;  /* 0x00006b00ff0477ac */ /* 0x000e240008000a00 */
[----:B0-----:R-:W2:Y:S01]  /*0030*/  LDG.E.64 R2, desc[UR4][R2.64] ;  /* 0x0000000402027981 */ /* 0x001ea2000c1e1b00 */
[----:B------:R-:W-:-:S02]  /*0040*/  IMAD.MOV.U32 R8, RZ, RZ, 0x0 ;  /* 0x00000000ff087424 */ /* 0x000fc400078e00ff */
[----:B------:R-:W-:Y:S01]  /*0050*/  IMAD.MOV.U32 R9, RZ, RZ, 0x3fd80000 ;  /* 0x3fd80000ff097424 */ /* 0x000fe200078e00ff */
[----:B--2---:R-:W0:Y:S01]  /*0060*/  MUFU.RSQ64H R5, R3 ;  /* 0x0000000300057308 */ /* 0x004e220000001c00 */
[----:B------:R-:W-:-:S05]  /*0070*/  VIADD R4, R3, 0xfcb00000 ;  /* 0xfcb0000003047836 */ /* 0x000fca0000000000 */
[----:B------:R-:W-:Y:S01]  /*0080*/  ISETP.GE.U32.AND P0, PT, R4, 0x7ca00000, PT ;  /* 0x7ca000000400780c */ /* 0x000fe20003f06070 */
[----:B0-----:R-:W-:-:S08]  /*0090*/  DMUL R6, R4, R4 ;  /* 0x0000000404067228 */ /* 0x001fd00000000000 */
[----:B------:R-:W-:-:S08]  /*00a0*/  DFMA R6, R2, -R6, 1 ;  /* 0x3ff000000206742b */ /* 0x000fd00000000806 */
[----:B------:R-:W-:Y:S02]  /*00b0*/  DFMA R8, R6, R8, 0.5 ;  /* 0x3fe000000608742b */ /* 0x000fe40000000008 */
[----:B------:R-:W-:-:S08]  /*00c0*/  DMUL R6, R4, R6 ;  /* 0x0000000604067228 */ /* 0x000fd00000000000 */
[----:B------:R-:W-:-:S08]  /*00d0*/  DFMA R6, R8, R6, R4 ;  /* 0x000000060806722b */ /* 0x000fd00000000004 */
[----:B------:R-:W-:Y:S02]  /*00e0*/  DMUL R8, R2, R6 ;  /* 0x0000000602087228 */ /* 0x000fe40000000000 */
[----:B------:R-:W-:Y:S01]  /*00f0*/  IADD3 R15, PT, PT, R7, -0x100000, RZ ;  /* 0xfff00000070f7810 */ /* 0x000fe20007ffe0ff */
[----:B------:R-:W-:-:S05]  /*0100*/  IMAD.MOV.U32 R14, RZ, RZ, R6 ;  /* 0x000000ffff0e7224 */ /* 0x000fca00078e0006 */
[----:B------:R-:W-:-:S08]  /*0110*/  DFMA R10, R8, -R8, R2 ;  /* 0x80000008080a722b */ /* 0x000fd00000000002 */
[----:B------:R-:W-:Y:S01]  /*0120*/  DFMA R12, R10, R14, R8 ;  /* 0x0000000e0a0c722b */ /* 0x000fe20000000008 */
[----:B------:R-:W-:Y:S10]  /*0130*/  @!P0 BRA `(.L_x_9) ;  /* 0x0000000000088947 */ /* 0x000ff40003800000 */
[----:B------:R-:W-:-:S07]  /*0140*/  MOV R0, 0x160 ;  /* 0x0000016000007802 */ /* 0x000fce0000000f00 */
[----:B------:R-:W-:Y:S05]  /*0150*/  CALL.REL.NOINC `($__internal_0_$__cuda_sm20_dsqrt_rn_f64_mediumpath_v1) ;  /* 0x00000000000c7944 */ /* 0x000fea0003c00000 */
.L_x_9:
[----:B------:R-:W0:Y:S02]  /*0160*/  LDC.64 R2, c[0x0][0x388] ;  /* 0x0000e200ff027b82 */ /* 0x000e240000000a00 */
[----:B0-----:R-:W-:Y:S01]  /*0170*/  STG.E.64 desc[UR4][R2.64], R12 ;  /* 0x0000000c02007986 */ /* 0x001fe2000c101b04 */
[----:B------:R-:W-:Y:S05]  /*0180*/  EXIT ;  /* 0x000000000000794d */ /* 0x000fea0003800000 */
        .weak           $__internal_0_$__cuda_sm20_dsqrt_rn_f64_mediumpath_v1
        .type           $__internal_0_$__cuda_sm20_dsqrt_rn_f64_mediumpath_v1,@function
        .size           $__internal_0_$__cuda_sm20_dsqrt_rn_f64_mediumpath_v1,(.L_x_52 - $__internal_0_$__cuda_sm20_dsqrt_rn_f64_mediumpath_v1)
$__internal_0_$__cuda_sm20_dsqrt_rn_f64_mediumpath_v1:
[----:B------:R-:W-:Y:S01]  /*0190*/  ISETP.GE.U32.AND P0, PT, R4, -0x3400000, PT ;  /* 0xfcc000000400780c */ /* 0x000fe20003f06070 */
[----:B------:R-:W-:-:S12]  /*01a0*/  IMAD.MOV.U32 R7, RZ, RZ, R15 ;  /* 0x000000ffff077224 */ /* 0x000fd800078e000f */
[----:B------:R-:W-:Y:S05]  /*01b0*/  @!P0 BRA `(.L_x_10) ;  /* 0x0000000000208947 */ /* 0x000fea0003800000 */
[----:B------:R-:W-:-:S10]  /*01c0*/  DFMA.RM R6, R10, R6, R8 ;  /* 0x000000060a06722b */ /* 0x000fd40000004008 */
[----:B------:R-:W-:-:S04]  /*01d0*/  IADD3 R4, P0, PT, R6, 0x1, RZ ;  /* 0x0000000106047810 */ /* 0x000fc80007f1e0ff */
[----:B------:R-:W-:-:S06]  /*01e0*/  IADD3.X R5, PT, PT, RZ, R7, RZ, P0, !PT ;  /* 0x00000007ff057210 */ /* 0x000fcc00007fe4ff */
[----:B------:R-:W-:-:S08]  /*01f0*/  DFMA.RP R2, -R6, R4, R2 ;  /* 0x000000040602722b */ /* 0x000fd00000008102 */
[----:B------:R-:W-:-:S06]  /*0200*/  DSETP.GT.AND P0, PT, R2, RZ, PT ;  /* 0x000000ff0200722a */ /* 0x000fcc0003f04000 */
[----:B------:R-:W-:Y:S02]  /*0210*/  FSEL R4, R4, R6, P0 ;  /* 0x0000000604047208 */ /* 0x000fe40000000000 */
[----:B------:R-:W-:Y:S01]  /*0220*/  FSEL R5, R5, R7, P0 ;  /* 0x0000000705057208 */ /* 0x000fe20000000000 */
[----:B------:R-:W-:Y:S06]  /*0230*/  BRA `(.L_x_11) ;  /* 0x0000000000647947 */ /* 0x000fec0003800000 */
.L_x_10:
[----:B------:R-:W-:-:S14]  /*0240*/  DSETP.NE.AND P0, PT, R2, RZ, PT ;  /* 0x000000ff0200722a */ /* 0x000fdc0003f05000 */
[----:B------:R-:W-:Y:S05]  /*0250*/  @!P0 BRA `(.L_x_12) ;  /* 0x0000000000588947 */ /* 0x000fea0003800000 */
[----:B------:R-:W-:-:S13]  /*0260*/  ISETP.GE.AND P0, PT, R3, RZ, PT ;  /* 0x000000ff0300720c */ /* 0x000fda0003f06270 */
[----:B------:R-:W-:Y:S02]  /*0270*/  @!P0 IMAD.MOV.U32 R4, RZ, RZ, 0x0 ;  /* 0x00000000ff048424 */ /* 0x000fe400078e00ff */
[----:B------:R-:W-:Y:S01]  /*0280*/  @!P0 IMAD.MOV.U32 R5, RZ, RZ, -0x80000 ;  /* 0xfff80000ff058424 */ /* 0x000fe200078e00ff */
[----:B------:R-:W-:Y:S06]  /*0290*/  @!P0 BRA `(.L_x_11) ;  /* 0x00000000004c8947 */ /* 0x000fec0003800000 */
[----:B------:R-:W-:-:S13]  /*02a0*/  ISETP.GT.AND P0, PT, R3, 0x7fefffff, PT ;  /* 0x7fefffff0300780c */ /* 0x000fda0003f04270 */
[----:B------:R-:W-:Y:S05]  /*02b0*/  @P0 BRA `(.L_x_12) ;  /* 0x0000000000400947 */ /* 0x000fea0003800000 */
[----:B------:R-:W-:Y:S01]  /*02c0*/  DMUL R2, R2, 8.11296384146066816958e+31 ;  /* 0x4690000002027828 */ /* 0x000fe20000000000 */
[----:B------:R-:W-:Y:S01]  /*02d0*/  MOV R4, RZ ;  /* 0x000000ff00047202 */ /* 0x000fe20000000f00 */
[----:B------:R-:W-:Y:S02]  /*02e0*/  IMAD.MOV.U32 R8, RZ, RZ, 0x0 ;  /* 0x00000000ff087424 */ /* 0x000fe400078e00ff */
[----:B------:R-:W-:Y:S02]  /*02f0*/  IMAD.MOV.U32 R9, RZ, RZ, 0x3fd80000 ;  /* 0x3fd80000ff097424 */ /* 0x000fe400078e00ff */
[----:B------:R-:W0:Y:S02]  /*0300*/  MUFU.RSQ64H R5, R3 ;  /* 0x0000000300057308 */ /* 0x000e240000001c00 */
[----:B0-----:R-:W-:-:S08]  /*0310*/  DMUL R6, R4, R4 ;  /* 0x0000000404067228 */ /* 0x001fd00000000000 */
[----:B------:R-:W-:-:S08]  /*0320*/  DFMA R6, R2, -R6, 1 ;  /* 0x3ff000000206742b */ /* 0x000fd00000000806 */
[----:B------:R-:W-:Y:S02]  /*0330*/  DFMA R8, R6, R8, 0.5 ;  /* 0x3fe000000608742b */ /* 0x000fe40000000008 */
[----:B------:R-:W-:-:S08]  /*0340*/  DMUL R6, R4, R6 ;  /* 0x0000000604067228 */ /* 0x000fd00000000000 */
[----:B------:R-:W-:-:S08]  /*0350*/  DFMA R6, R8, R6, R4 ;  /* 0x000000060806722b */ /* 0x000fd00000000004 */
[----:B------:R-:W-:Y:S02]  /*0360*/  DMUL R4, R2, R6 ;  /* 0x0000000602047228 */ /* 0x000fe40000000000 */
[----:B------:R-:W-:-:S06]  /*0370*/  IADD3 R7, PT, PT, R7, -0x100000, RZ ;  /* 0xfff0000007077810 */ /* 0x000fcc0007ffe0ff */
[----:B------:R-:W-:-:S08]  /*0380*/  DFMA R8, R4, -R4, R2 ;  /* 0x800000040408722b */ /* 0x000fd00000000002 */
[----:B------:R-:W-:-:S10]  /*0390*/  DFMA R4, R6, R8, R4 ;  /* 0x000000080604722b */ /* 0x000fd40000000004 */
[----:B------:R-:W-:Y:S01]  /*03a0*/  VIADD R5, R5, 0xfcb00000 ;  /* 0xfcb0000005057836 */ /* 0x000fe20000000000 */
[----:B------:R-:W-:Y:S06]  /*03b0*/  BRA `(.L_x_11) ;  /* 0x0000000000047947 */ /* 0x000fec0003800000 */
.L_x_12:
[----:B------:R-:W-:-:S11]  /*03c0*/  DADD R4, R2, R2 ;  /* 0x0000000002047229 */ /* 0x000fd60000000002 */
.L_x_11:
[----:B------:R-:W-:Y:S01]  /*03d0*/  IMAD.MOV.U32 R2, RZ, RZ, R0 ;  /* 0x000000ffff027224 */ /* 0x000fe200078e0000 */
[----:B------:R-:W-:Y:S01]  /*03e0*/  MOV R3, 0x0 ;  /* 0x0000000000037802 */ /* 0x000fe20000000f00 */
[----:B------:R-:W-:Y:S01]  /*03f0*/  IMAD.MOV.U32 R12, RZ, RZ, R4 ;  /* 0x000000ffff0c7224 */ /* 0x000fe200078e0004 */
[----:B------:R-:W-:Y:S02]  /*0400*/  MOV R13, R5 ;  /* 0x00000005000d7202 */ /* 0x000fe40000000f00 */
[----:B------:R-:W-:Y:S05]  /*0410*/  RET.REL.NODEC R2 `(sqrtKernel) ;  /* 0xfffffff802f87950 */ /* 0x000fea0003c3ffff */
.L_x_13:
        /* <DEDUP_REMOVED lines=14> */
.L_x_52:


//--------------------- .text.absKernel           --------------------------
	.section	.text.absKernel,"ax",@progbits
	.align	128
        .global         absKernel
        .type           absKernel,@function
        .size           absKernel,(.L_x_61 - absKernel)
        .other          absKernel,@"STO_CUDA_ENTRY STV_DEFAULT"
absKernel:
.text.absKernel:
[----:B------:R-:W-:Y:S08]  /*0000*/  LDC R1, c[0x0][0x37c] ;  /* 0x0000df00ff017b82 */ /* 0x000ff00000000800 */
[----:B------:R-:W0:Y:S01]  /*0010*/  LDC.64 R2, c[0x0][0x380] ;  /* 0x0000e000ff027b82 */ /* 0x000e220000000a00 */
[----:B------:R-:W0:Y:S02]  /*0020*/  LDCU.64 UR4, c[0x0][0x358] ;  /* 0x00006b00ff0477ac */ /* 0x000e240008000a00 */
[----:B0-----:R-:W2:Y:S05]  /*0030*/  LDG.E.64 R2, desc[UR4][R2.64] ;  /* 0x0000000402027981 */ /* 0x001eaa000c1e1b00 */
[----:B------:R-:W0:Y:S01]  /*0040*/  LDC.64 R4, c[0x0][0x388] ;  /* 0x0000e200ff047b82 */ /* 0x000e220000000a00 */
[----:B--2---:R-:W-:-:S02]  /*0050*/  DADD R6, -RZ, -R2 ;  /* 0x00000000ff067229 */ /* 0x004fc40000000902 */
[----:B------:R-:W-:-:S08]  /*0060*/  DSETP.GE.AND P0, PT, R2, RZ, PT ;  /* 0x000000ff0200722a */ /* 0x000fd00003f06000 */
[----:B------:R-:W-:Y:S02]  /*0070*/  FSEL R6, R6, R2, !P0 ;  /* 0x0000000206067208 */ /* 0x000fe40004000000 */
[----:B------:R-:W-:-:S05]  /*0080*/  FSEL R7, R7, R3, !P0 ;  /* 0x0000000307077208 */ /* 0x000fca0004000000 */
[----:B0-----:R-:W-:Y:S01]  /*0090*/  STG.E.64 desc[UR4][R4.64], R6 ;  /* 0x0000000604007986 */ /* 0x001fe2000c101b04 */
[----:B------:R-:W-:Y:S05]  /*00a0*/  EXIT ;  /* 0x000000000000794d */ /* 0x000fea0003800000 */
.L_x_14:
        /* <DEDUP_REMOVED lines=13> */
.L_x_61:


//--------------------- .text.leKernel            --------------------------
	.section	.text.leKernel,"ax",@progbits
	.align	128
        .global         leKernel
        .type           leKernel,@function
        .size           leKernel,(.L_x_62 - leKernel)
        .other          leKernel,@"STO_CUDA_ENTRY STV_DEFAULT"
leKernel:
.text.leKernel:
[----:B------:R-:W-:Y:S08]  /*0000*/  LDC R1, c[0x0][0x37c] ;  /* 0x0000df00ff017b82 */ /* 0x000ff00000000800 */
[----:B------:R-:W0:Y:S01]  /*0010*/  LDC.64 R2, c[0x0][0x380] ;  /* 0x0000e000ff027b82 */ /* 0x000e220000000a00 */
[----:B------:R-:W0:Y:S07]  /*0020*/  LDCU.64 UR4, c[0x0][0x358] ;  /* 0x00006b00ff0477ac */ /* 0x000e2e0008000a00 */
[----:B------:R-:W1:Y:S01]  /*0030*/  LDC.64 R4, c[0x0][0x388] ;  /* 0x0000e200ff047b82 */ /* 0x000e620000000a00 */
[----:B0-----:R-:W2:Y:S04]  /*0040*/  LDG.E.64 R2, desc[UR4][R2.64] ;  /* 0x0000000402027981 */ /* 0x001ea8000c1e1b00 */
[----:B-1----:R-:W2:Y:S03]  /*0050*/  LDG.E.64 R4, desc[UR4][R4.64] ;  /* 0x0000000404047981 */ /* 0x002ea6000c1e1b00 */
[----:B------:R-:W0:Y:S01]  /*0060*/  LDC.64 R6, c[0x0][0x390] ;  /* 0x0000e400ff067b82 */ /* 0x000e220000000a00 */
[----:B--2---:R-:W-:-:S06]  /*0070*/  DSETP.GTU.AND P0, PT, R2, R4, PT ;  /* 0x000000040200722a */ /* 0x004fcc0003f0c000 */
[----:B------:R-:W-:-:S05]  /*0080*/  SEL R9, RZ, 0x1, P0 ;  /* 0x00000001ff097807 */ /* 0x000fca0000000000 */
[----:B0-----:R-:W-:Y:S01]  /*0090*/  STG.E desc[UR4][R6.64], R9 ;  /* 0x0000000906007986 */ /* 0x001fe2000c101904 */
[----:B------:R-:W-:Y:S05]  /*00a0*/  EXIT ;  /* 0x000000000000794d */ /* 0x000fea0003800000 */
.L_x_15:
        /* <DEDUP_REMOVED lines=13> */
.L_x_62:


//--------------------- .text.ltKernel            --------------------------
	.section	.text.ltKernel,"ax",@progbits
	.align	128
        .global         ltKernel
        .type           ltKernel,@function
        .size           ltKernel,(.L_x_63 - ltKernel)
        .other          ltKernel,@"STO_CUDA_ENTRY STV_DEFAULT"
ltKernel:
.text.ltKernel:
[----:B------:R-:W-:Y:S08]  /*0000*/  LDC R1, c[0x0][0x37c] ;  /* 0x0000df00ff017b82 */ /* 0x000ff00000000800 */
[----:B------:R-:W0:Y:S01]  /*0010*/  LDC.64 R2, c[0x0][0x380] ;  /* 0x0000e000ff027b82 */ /* 0x000e220000000a00 */
[----:B------:R-:W0:Y:S07]  /*0020*/  LDCU.64 UR4, c[0x0][0x358] ;  /* 0x00006b00ff0477ac */ /* 0x000e2e0008000a00 */
[----:B------:R-:W1:Y:S01]  /*0030*/  LDC.64 R4, c[0x0][0x388] ;  /* 0x0000e200ff047b82 */ /* 0x000e620000000a00 */
[----:B0-----:R-:W2:Y:S04]  /*0040*/  LDG.E.64 R2, desc[UR4][R2.64] ;  /* 0x0000000402027981 */ /* 0x001ea8000c1e1b00 */
[----:B-1----:R-:W2:Y:S03]  /*0050*/  LDG.E.64 R4, desc[UR4][R4.64] ;  /* 0x0000000404047981 */ /* 0x002ea6000c1e1b00 */
[----:B------:R-:W0:Y:S01]  /*0060*/  LDC.64 R6, c[0x0][0x390] ;  /* 0x0000e400ff067b82 */ /* 0x000e220000000a00 */
[----:B--2---:R-:W-:-:S06]  /*0070*/  DSETP.GEU.AND P0, PT, R2, R4, PT ;  /* 0x000000040200722a */ /* 0x004fcc0003f0e000 */
[----:B------:R-:W-:-:S05]  /*0080*/  SEL R9, RZ, 0x1, P0 ;  /* 0x00000001ff097807 */ /* 0x000fca0000000000 */
[----:B0-----:R-:W-:Y:S01]  /*0090*/  STG.E desc[UR4][R6.64], R9 ;  /* 0x0000000906007986 */ /* 0x001fe2000c101904 */
[----:B------:R-:W-:Y:S05]  /*00a0*/  EXIT ;  /* 0x000000000000794d */ /* 0x000fea0003800000 */
.L_x_16:
        /* <DEDUP_REMOVED lines=13> */
.L_x_63:


//--------------------- .text.geKernel            --------------------------
	.section	.text.geKernel,"ax",@progbits
	.align	128
        .global         geKernel
        .type           geKernel,@function
        .size           geKernel,(.L_x_64 - geKernel)
        .other          geKernel,@"STO_CUDA_ENTRY STV_DEFAULT"
geKernel:
.text.geKernel:
[----:B------:R-:W-:Y:S08]  /*0000*/  LDC R1, c[0x0][0x37c] ;  /* 0x0000df00ff017b82 */ /* 0x000ff00000000800 */
[----:B------:R-:W0:Y:S01]  /*0010*/  LDC.64 R2, c[0x0][0x380] ;  /* 0x0000e000ff027b82 */ /* 0x000e220000000a00 */
[----:B------:R-:W0:Y:S07]  /*0020*/  LDCU.64 UR4, c[0x0][0x358] ;  /* 0x00006b00ff0477ac */ /* 0x000e2e0008000a00 */
[----:B------:R-:W1:Y:S01]  /*0030*/  LDC.64 R4, c[0x0][0x388] ;  /* 0x0000e200ff047b82 */ /* 0x000e620000000a00 */
[----:B0-----:R-:W2:Y:S04]  /*0040*/  LDG.E.64 R2, desc[UR4][R2.64] ;  /* 0x0000000402027981 */ /* 0x001ea8000c1e1b00 */
[----:B-1----:R-:W2:Y:S03]  /*0050*/  LDG.E.64 R4, desc[UR4][R4.64] ;  /* 0x0000000404047981 */ /* 0x002ea6000c1e1b00 */
[----:B------:R-:W0:Y:S01]  /*0060*/  LDC.64 R6, c[0x0][0x390] ;  /* 0x0000e400ff067b82 */ /* 0x000e220000000a00 */
[----:B--2---:R-:W-:-:S06]  /*0070*/  DSETP.GE.AND P0, PT, R2, R4, PT ;  /* 0x000000040200722a */ /* 0x004fcc0003f06000 */
[----:B------:R-:W-:-:S05]  /*0080*/  SEL R9, RZ, 0x1, !P0 ;  /* 0x00000001ff097807 */ /* 0x000fca0004000000 */
[----:B0-----:R-:W-:Y:S01]  /*0090*/  STG.E desc[UR4][R6.64], R9 ;  /* 0x0000000906007986 */ /* 0x001fe2000c101904 */
[----:B------:R-:W-:Y:S05]  /*00a0*/  EXIT ;  /* 0x000000000000794d */ /* 0x000fea0003800000 */
.L_x_17:
        /* <DEDUP_REMOVED lines=13> */
.L_x_64:


//--------------------- .text.gtKernel            --------------------------
	.section	.text.gtKernel,"ax",@progbits
	.align	128
        .global         gtKernel
        .type           gtKernel,@function
        .size           gtKernel,(.L_x_65 - gtKernel)
        .other          gtKernel,@"STO_CUDA_ENTRY STV_DEFAULT"
gtKernel:
.text.gtKernel:
[----:B------:R-:W-:Y:S08]  /*0000*/  LDC R1, c[0x0][0x37c] ;  /* 0x0000df00ff017b82 */ /* 0x000ff00000000800 */
[----:B------:R-:W0:Y:S01]  /*0010*/  LDC.64 R2, c[0x0][0x380] ;  /* 0x0000e000ff027b82 */ /* 0x000e220000000a00 */
[----:B------:R-:W0:Y:S07]  /*0020*/  LDCU.64 UR4, c[0x0][0x358] ;  /* 0x00006b00ff0477ac */ /* 0x000e2e0008000a00 */
[----:B------:R-:W1:Y:S01]  /*0030*/  LDC.64 R4, c[0x0][0x388] ;  /* 0x0000e200ff047b82 */ /* 0x000e620000000a00 */
[----:B0-----:R-:W2:Y:S04]  /*0040*/  LDG.E.64 R2, desc[UR4][R2.64] ;  /* 0x0000000402027981 */ /* 0x001ea8000c1e1b00 */
[----:B-1----:R-:W2:Y:S03]  /*0050*/  LDG.E.64 R4, desc[UR4][R4.64] ;  /* 0x0000000404047981 */ /* 0x002ea6000c1e1b00 */
[----:B------:R-:W0:Y:S01]  /*0060*/  LDC.64 R6, c[0x0][0x390] ;  /* 0x0000e400ff067b82 */ /* 0x000e220000000a00 */
[----:B--2---:R-:W-:-:S06]  /*0070*/  DSETP.GT.AND P0, PT, R2, R4, PT ;  /* 0x000000040200722a */ /* 0x004fcc0003f04000 */
[----:B------:R-:W-:-:S05]  /*0080*/  SEL R9, RZ, 0x1, !P0 ;  /* 0x00000001ff097807 */ /* 0x000fca0004000000 */
[----:B0-----:R-:W-:Y:S01]  /*0090*/  STG.E desc[UR4][R6.64], R9 ;  /* 0x0000000906007986 */ /* 0x001fe2000c101904 */
[----:B------:R-:W-:Y:S05]  /*00a0*/  EXIT ;  /* 0x000000000000794d */ /* 0x000fea0003800000 */
.L_x_18:
        /* <DEDUP_REMOVED lines=13> */
.L_x_65:


//--------------------- .text.neKernel            --------------------------
	.section	.text.neKernel,"ax",@progbits
	.align	128
        .global         neKernel
        .type           neKernel,@function
        .size           neKernel,(.L_x_66 - neKernel)
        .other          neKernel,@"STO_CUDA_ENTRY STV_DEFAULT"
neKernel:
.text.neKernel:
[----:B------:R-:W-:Y:S08]  /*0000*/  LDC R1, c[0x0][0x37c] ;  /* 0x0000df00ff017b82 */ /* 0x000ff00000000800 */
[----:B------:R-:W0:Y:S01]  /*0010*/  LDC.64 R2, c[0x0][0x380] ;  /* 0x0000e000ff027b82 */ /* 0x000e220000000a00 */
[----:B------:R-:W0:Y:S07]  /*0020*/  LDCU.64 UR4, c[0x0][0x358] ;  /* 0x00006b00ff0477ac */ /* 0x000e2e0008000a00 */
[----:B------:R-:W1:Y:S01]  /*0030*/  LDC.64 R4, c[0x0][0x388] ;  /* 0x0000e200ff047b82 */ /* 0x000e620000000a00 */
[----:B0-----:R-:W2:Y:S04]  /*0040*/  LDG.E.64 R2, desc[UR4][R2.64] ;  /* 0x0000000402027981 */ /* 0x001ea8000c1e1b00 */
[----:B-1----:R-:W2:Y:S03]  /*0050*/  LDG.E.64 R4, desc[UR4][R4.64] ;  /* 0x0000000404047981 */ /* 0x002ea6000c1e1b00 */
[----:B------:R-:W0:Y:S01]  /*0060*/  LDC.64 R6, c[0x0][0x390] ;  /* 0x0000e400ff067b82 */ /* 0x000e220000000a00 */
[----:B--2---:R-:W-:-:S06]  /*0070*/  DSETP.NEU.AND P0, PT, R2, R4, PT ;  /* 0x000000040200722a */ /* 0x004fcc0003f0d000 */
[----:B------:R-:W-:-:S05]  /*0080*/  SEL R9, RZ, 0x1, !P0 ;  /* 0x00000001ff097807 */ /* 0x000fca0004000000 */
[----:B0-----:R-:W-:Y:S01]  /*0090*/  STG.E desc[UR4][R6.64], R9 ;  /* 0x0000000906007986 */ /* 0x001fe2000c101904 */
[----:B------:R-:W-:Y:S05]  /*00a0*/  EXIT ;  /* 0x000000000000794d */ /* 0x000fea0003800000 */
.L_x_19:
        /* <DEDUP_REMOVED lines=13> */
.L_x_66:


//--------------------- .text.eqKernel            --------------------------
	.section	.text.eqKernel,"ax",@progbits
	.align	128
        .global         eqKernel
        .type           eqKernel,@function
        .size           eqKernel,(.L_x_67 - eqKernel)
        .other          eqKernel,@"STO_CUDA_ENTRY STV_DEFAULT"
eqKernel:
.text.eqKernel:
        /* <DEDUP_REMOVED lines=8> */
[----:B------:R-:W-:-:S05]  /*0080*/  SEL R9, RZ, 0x1, P0 ;  /* 0x00000001ff097807 */ /* 0x000fca0000000000 */
[----:B0-----:R-:W-:Y:S01]  /*0090*/  STG.E desc[UR4][R6.64], R9 ;  /* 0x0000000906007986 */ /* 0x001fe2000c101904 */
[----:B------:R-:W-:Y:S05]  /*00a0*/  EXIT ;  /* 0x000000000000794d */ /* 0x000fea0003800000 */
.L_x_20:
        /* <DEDUP_REMOVED lines=13> */
.L_x_67:


//--------------------- .text.modKernel           --------------------------
	.section	.text.modKernel,"ax",@progbits
	.align	128
        .global         modKernel
        .type           modKernel,@function
        .size           modKernel,(.L_x_68 - modKernel)
        .other          modKernel,@"STO_CUDA_ENTRY STV_DEFAULT"
modKernel:
.text.modKernel:
[----:B------:R-:W-:Y:S08]  /*0000*/  LDC R1, c[0x0][0x37c] ;  /* 0x0000df00ff017b82 */ /* 0x000ff00000000800 */
[----:B------:R-:W0:Y:S01]  /*0010*/  LDC.64 R2, c[0x0][0x380] ;  /* 0x0000e000ff027b82 */ /* 0x000e220000000a00 */
[----:B------:R-:W0:Y:S07]  /*0020*/  LDCU.64 UR4, c[0x0][0x358] ;  /* 0x00006b00ff0477ac */ /* 0x000e2e0008000a00 */
[----:B------:R-:W1:Y:S01]  /*0030*/  LDC.64 R4, c[0x0][0x388] ;  /* 0x0000e200ff047b82 */ /* 0x000e620000000a00 */
[----:B0-----:R-:W2:Y:S04]  /*0040*/  LDG.E.64 R2, desc[UR4][R2.64] ;  /* 0x0000000402027981 */ /* 0x001ea8000c1e1b00 */
[----:B-1----:R-:W3:Y:S01]  /*0050*/  LDG.E.64 R6, desc[UR4][R4.64] ;  /* 0x0000000404067981 */ /* 0x002ee2000c1e1b00 */
[----:B--2---:R-:W-:Y:S01]  /*0060*/  LOP3.LUT R9, R3, 0x7fffffff, RZ, 0xc0, !PT ;  /* 0x7fffffff03097812 */ /* 0x004fe200078ec0ff */
[----:B------:R-:W-:Y:S01]  /*0070*/  IMAD.MOV.U32 R8, RZ, RZ, R2 ;  /* 0x000000ffff087224 */ /* 0x000fe200078e0002 */
[----:B---3--:R-:W-:Y:S01]  /*0080*/  LOP3.LUT R5, R7, 0x7fffffff, RZ, 0xc0, !PT ;  /* 0x7fffffff07057812 */ /* 0x008fe200078ec0ff */
[----:B------:R-:W-:-:S03]  /*0090*/  IMAD.MOV.U32 R4, RZ, RZ, R6 ;  /* 0x000000ffff047224 */ /* 0x000fc600078e0006 */
[----:B------:R-:W-:-:S04]  /*00a0*/  VIMNMX.U32 R0, PT, PT, R9, R5, !PT ;  /* 0x0000000509007248 */ /* 0x000fc80007fe0000 */
[----:B------:R-:W-:-:S13]  /*00b0*/  ISETP.GE.U32.AND P0, PT, R0, 0x7ff00000, PT ;  /* 0x7ff000000000780c */ /* 0x000fda0003f06070 */
[----:B------:R-:W-:Y:S05]  /*00c0*/  @!P0 BRA `(.L_x_21) ;  /* 0x00000000001c8947 */ /* 0x000fea0003800000 */
[----:B------:R-:W-:-:S06]  /*00d0*/  DSETP.NAN.AND P0, PT, R4, R4, PT ;  /* 0x000000040400722a */ /* 0x000fcc0003f08000 */
[----:B------:R-:W-:-:S14]  /*00e0*/  DSETP.NUM.AND P0, PT, R8, R8, !P0 ;  /* 0x000000080800722a */ /* 0x000fdc0004707000 */
[----:B------:R-:W-:Y:S02]  /*00f0*/  @P0 DSETP.NEU.AND P1, PT, R8, +INF , PT ;  /* 0x7ff000000800042a */ /* 0x000fe40003f2d000 */
[----:B------:R-:W-:-:S06]  /*0100*/  @!P0 DADD R6, R2, R6 ;  /* 0x0000000002068229 */ /* 0x000fcc0000000006 */
[----:B------:R-:W-:Y:S02]  /*0110*/  @P0 FSEL R6, R2, RZ, P1 ;  /* 0x000000ff02060208 */ /* 0x000fe40000800000 */
[----:B------:R-:W-:Y:S01]  /*0120*/  @P0 FSEL R7, R3, -QNAN , P1 ;  /* 0xfff8000003070808 */ /* 0x000fe20000800000 */
[----:B------:R-:W-:Y:S06]  /*0130*/  BRA `(.L_x_22) ;  /* 0x00000004008c7947 */ /* 0x000fec0003800000 */
.L_x_21:
[----:B------:R-:W-:Y:S01]  /*0140*/  DSETP.NEU.AND P0, PT, R4, RZ, PT ;  /* 0x000000ff0400722a */ /* 0x000fe20003f0d000 */
[----:B------:R-:W-:Y:S02]  /*0150*/  IMAD.MOV.U32 R6, RZ, RZ, 0x0 ;  /* 0x00000000ff067424 */ /* 0x000fe400078e00ff */
[----:B------:R-:W-:-:S11]  /*0160*/  IMAD.MOV.U32 R7, RZ, RZ, -0x80000 ;  /* 0xfff80000ff077424 */ /* 0x000fd600078e00ff */
[----:B------:R-:W-:Y:S05]  /*0170*/  @!P0 BRA `(.L_x_22) ;  /* 0x00000004007c8947 */ /* 0x000fea0003800000 */
[----:B------:R-:W-:Y:S01]  /*0180*/  DSETP.GE.AND P0, PT, R8, R4, PT ;  /* 0x000000040800722a */ /* 0x000fe20003f06000 */
[----:B------:R-:W-:Y:S02]  /*0190*/  IMAD.MOV.U32 R6, RZ, RZ, R2 ;  /* 0x000000ffff067224 */ /* 0x000fe400078e0002 */
[----:B------:R-:W-:-:S11]  /*01a0*/  IMAD.MOV.U32 R7, RZ, RZ, R3 ;  /* 0x000000ffff077224 */ /* 0x000fd600078e0003 */
[----:B------:R-:W-:Y:S05]  /*01b0*/  @!P0 BRA `(.L_x_22) ;  /* 0x00000004006c8947 */ /* 0x000fea0003800000 */
[----:B------:R-:W-:Y:S02]  /*01c0*/  ISETP.GT.U32.AND P0, PT, R9, 0xfffff, PT ;  /* 0x000fffff0900780c */ /* 0x000fe40003f04070 */
[----:B------:R-:W-:Y:S02]  /*01d0*/  ISETP.GT.U32.AND P1, PT, R5, 0xfffff, PT ;  /* 0x000fffff0500780c */ /* 0x000fe40003f24070 */
[----:B------:R-:W-:Y:S02]  /*01e0*/  SHF.R.U32.HI R0, RZ, 0x14, R9 ;  /* 0x00000014ff007819 */ /* 0x000fe40000011609 */
[----:B------:R-:W-:-:S07]  /*01f0*/  SHF.R.U32.HI R7, RZ, 0x14, R5 ;  /* 0x00000014ff077819 */ /* 0x000fce0000011605 */
[----:B------:R-:W-:Y:S02]  /*0200*/  @!P0 DMUL R8, R8, 1.80143985094819840000e+16 ;  /* 0x4350000008088828 */ /* 0x000fe40000000000 */
[----:B------:R-:W-:-:S08]  /*0210*/  @!P1 DMUL R4, R4, 1.80143985094819840000e+16 ;  /* 0x4350000004049828 */ /* 0x000fd00000000000 */
[----:B------:R-:W-:Y:S01]  /*0220*/  @!P0 LEA.HI R6, R9, R0, RZ, 0xc ;  /* 0x0000000009068211 */ /* 0x000fe200078f60ff */
[----:B------:R-:W-:Y:S01]  /*0230*/  IMAD.MOV.U32 R13, RZ, RZ, R8 ;  /* 0x000000ffff0d7224 */ /* 0x000fe200078e0008 */
[----:B------:R-:W-:Y:S02]  /*0240*/  @!P1 LEA.HI R10, R5, R7, RZ, 0xc ;  /* 0x00000007050a9211 */ /* 0x000fe400078f60ff */
[----:B------:R-:W-:Y:S01]  /*0250*/  LOP3.LUT R15, R9, 0xfffff, RZ, 0xc0, !PT ;  /* 0x000fffff090f7812 */ /* 0x000fe200078ec0ff */
[----:B------:R-:W-:Y:S02]  /*0260*/  @!P0 VIADD R0, R6, 0xffffffca ;  /* 0xffffffca06008836 */ /* 0x000fe40000000000 */
[----:B------:R-:W-:Y:S01]  /*0270*/  @!P1 VIADD R7, R10, 0xffffffca ;  /* 0xffffffca0a079836 */ /* 0x000fe20000000000 */
[----:B------:R-:W-:-:S03]  /*0280*/  LOP3.LUT R15, R15, 0x100000, RZ, 0xfc, !PT ;  /* 0x001000000f0f7812 */ /* 0x000fc600078efcff */
[----:B------:R-:W-:-:S04]  /*0290*/  IMAD.IADD R10, R0, 0x1, -R7 ;  /* 0x00000001000a7824 */ /* 0x000fc800078e0a07 */
[----:B------:R-:W-:Y:S01]  /*02a0*/  IMAD.MOV.U32 R6, RZ, RZ, R10 ;  /* 0x000000ffff067224 */ /* 0x000fe200078e000a */
[----:B------:R-:W-:-:S04]  /*02b0*/  VIMNMX R17, PT, PT, RZ, R10, PT ;  /* 0x0000000aff117248 */ /* 0x000fc80003fe0100 */
[----:B------:R-:W-:-:S05]  /*02c0*/  IADD3 R0, PT, PT, R0, -R7, -R17 ;  /* 0x8000000700007210 */ /* 0x000fca0007ffe811 */
[----:B------:R-:W-:-:S05]  /*02d0*/  VIADD R0, R0, 0x1 ;  /* 0x0000000100007836 */ /* 0x000fca0000000000 */
[----:B------:R-:W-:Y:S02]  /*02e0*/  LOP3.LUT P0, R9, R0, 0x3, RZ, 0xc0, !PT ;  /* 0x0000000300097812 */ /* 0x000fe4000780c0ff */
[----:B------:R-:W-:-:S04]  /*02f0*/  LOP3.LUT R0, R5, 0xfffff, RZ, 0xc0, !PT ;  /* 0x000fffff05007812 */ /* 0x000fc800078ec0ff */
[----:B------:R-:W-:-:S07]  /*0300*/  LOP3.LUT R0, R0, 0x100000, RZ, 0xfc, !PT ;  /* 0x0010000000007812 */ /* 0x000fce00078efcff */
[----:B------:R-:W-:Y:S05]  /*0310*/  @!P0 BRA `(.L_x_23) ;  /* 0x0000000000348947 */ /* 0x000fea0003800000 */
[----:B------:R-:W-:Y:S02]  /*0320*/  IMAD.MOV R8, RZ, RZ, -R9 ;  /* 0x000000ffff087224 */ /* 0x000fe400078e0a09 */
[----:B------:R-:W-:-:S07]  /*0330*/  IMAD.MOV.U32 R6, RZ, RZ, R10 ;  /* 0x000000ffff067224 */ /* 0x000fce00078e000a */
.L_x_24:
[----:B------:R-:W-:Y:S01]  /*0340*/  VIADD R8, R8, 0x1 ;  /* 0x0000000108087836 */ /* 0x000fe20000000000 */
[----:B------:R-:W-:Y:S01]  /*0350*/  IADD3 R11, P0, PT, -R4, R13, RZ ;  /* 0x0000000d040b7210 */ /* 0x000fe20007f1e1ff */
[----:B------:R-:W-:-:S03]  /*0360*/  VIADD R6, R6, 0xffffffff ;  /* 0xffffffff06067836 */ /* 0x000fc60000000000 */
[----:B------:R-:W-:Y:S01]  /*0370*/  ISETP.NE.AND P1, PT, R8, RZ, PT ;  /* 0x000000ff0800720c */ /* 0x000fe20003f25270 */
[----:B------:R-:W-:-:S05]  /*0380*/  IMAD.X R9, R15, 0x1, ~R0, P0 ;  /* 0x000000010f097824 */ /* 0x000fca00000e0e00 */
[----:B------:R-:W-:-:S04]  /*0390*/  ISETP.GE.AND P0, PT, R9, RZ, PT ;  /* 0x000000ff0900720c */ /* 0x000fc80003f06270 */
[----:B------:R-:W-:Y:S02]  /*03a0*/  SEL R11, R13, R11, !P0 ;  /* 0x0000000b0d0b7207 */ /* 0x000fe40004000000 */
[----:B------:R-:W-:-:S03]  /*03b0*/  SEL R9, R15, R9, !P0 ;  /* 0x000000090f097207 */ /* 0x000fc60004000000 */
[C---:B------:R-:W-:Y:S01]  /*03c0*/  IMAD.SHL.U32 R13, R11.reuse, 0x2, RZ ;  /* 0x000000020b0d7824 */ /* 0x040fe200078e00ff */
[----:B------:R-:W-:Y:S01]  /*03d0*/  SHF.L.U64.HI R15, R11, 0x1, R9 ;  /* 0x000000010b0f7819 */ /* 0x000fe20000010209 */
[----:B------:R-:W-:Y:S06]  /*03e0*/  @P1 BRA `(.L_x_24) ;  /* 0xfffffffc00d41947 */ /* 0x000fec000383ffff */
.L_x_23:
[----:B------:R-:W-:-:S05]  /*03f0*/  IMAD.IADD R8, R10, 0x1, -R17 ;  /* 0x000000010a087824 */ /* 0x000fca00078e0a11 */
[----:B------:R-:W-:-:S13]  /*0400*/  ISETP.GE.U32.AND P0, PT, R8, 0x3, PT ;  /* 0x000000030800780c */ /* 0x000fda0003f06070 */
[----:B------:R-:W-:Y:S05]  /*0410*/  @!P0 BRA `(.L_x_25) ;  /* 0x0000000000808947 */ /* 0x000fea0003800000 */
.L_x_26:
[----:B------:R-:W-:Y:S02]  /*0420*/  IADD3 R8, P0, PT, -R4, R13, RZ ;  /* 0x0000000d04087210 */ /* 0x000fe40007f1e1ff */
[C---:B------:R-:W-:Y:S01]  /*0430*/  ISETP.GT.AND P1, PT, R6.reuse, 0x3, PT ;  /* 0x000000030600780c */ /* 0x040fe20003f24270 */
[----:B------:R-:W-:Y:S02]  /*0440*/  VIADD R6, R6, 0xfffffffc ;  /* 0xfffffffc06067836 */ /* 0x000fe40000000000 */
[----:B------:R-:W-:-:S05]  /*0450*/  IMAD.X R10, R15, 0x1, ~R0, P0 ;  /* 0x000000010f0a7824 */ /* 0x000fca00000e0e00 */
[----:B------:R-:W-:-:S04]  /*0460*/  ISETP.GE.AND P0, PT, R10, RZ, PT ;  /* 0x000000ff0a00720c */ /* 0x000fc80003f06270 */
[----:B------:R-:W-:Y:S02]  /*0470*/  SEL R8, R13, R8, !P0 ;  /* 0x000000080d087207 */ /* 0x000fe40004000000 */
[----:B------:R-:W-:-:S03]  /*0480*/  SEL R15, R15, R10, !P0 ;  /* 0x0000000a0f0f7207 */ /* 0x000fc60004000000 */
[C---:B------:R-:W-:Y:S01]  /*0490*/  IMAD.SHL.U32 R11, R8.reuse, 0x2, RZ ;  /* 0x00000002080b7824 */ /* 0x040fe200078e00ff */
[----:B------:R-:W-:-:S04]  /*04a0*/  SHF.L.U64.HI R15, R8, 0x1, R15 ;  /* 0x00000001080f7819 */ /* 0x000fc8000001020f */
[----:B------:R-:W-:-:S05]  /*04b0*/  IADD3 R8, P0, PT, -R4, R11, RZ ;  /* 0x0000000b04087210 */ /* 0x000fca0007f1e1ff */
        /* <DEDUP_REMOVED lines=19> */
[----:B------:R-:W-:Y:S01]  /*05f0*/  SHF.L.U64.HI R15, R8, 0x1, R9 ;  /* 0x00000001080f7819 */ /* 0x000fe20000010209 */
[----:B------:R-:W-:Y:S06]  /*0600*/  @P1 BRA `(.L_x_26) ;  /* 0xfffffffc00841947 */ /* 0x000fec000383ffff */
[----:B------:R-:W-:-:S07]  /*0610*/  IMAD.MOV.U32 R11, RZ, RZ, R8 ;  /* 0x000000ffff0b7224 */ /* 0x000fce00078e0008 */
.L_x_25:
[----:B------:R-:W-:Y:S01]  /*0620*/  LOP3.LUT R9, R9, 0x7fffffff, RZ, 0xc0, !PT ;  /* 0x7fffffff09097812 */ /* 0x000fe200078ec0ff */
[----:B------:R-:W-:Y:S01]  /*0630*/  IMAD.MOV.U32 R6, RZ, RZ, RZ ;  /* 0x000000ffff067224 */ /* 0x000fe200078e00ff */
[----:B------:R-:W-:Y:S01]  /*0640*/  ISETP.NE.U32.AND P0, PT, R11, RZ, PT ;  /* 0x000000ff0b00720c */ /* 0x000fe20003f05070 */
[----:B------:R-:W-:-:S03]  /*0650*/  IMAD.MOV.U32 R5, RZ, RZ, RZ ;  /* 0x000000ffff057224 */ /* 0x000fc600078e00ff */
[----:B------:R-:W-:-:S13]  /*0660*/  ISETP.NE.AND.EX P0, PT, R9, RZ, PT, P0 ;  /* 0x000000ff0900720c */ /* 0x000fda0003f05300 */
[----:B------:R-:W-:Y:S05]  /*0670*/  @!P0 BRA `(.L_x_27) ;  /* 0x0000000000388947 */ /* 0x000fea0003800000 */
[----:B------:R-:W-:-:S06]  /*0680*/  IMAD.MOV.U32 R8, RZ, RZ, R11 ;  /* 0x000000ffff087224 */ /* 0x000fcc00078e000b */
[----:B------:R-:W-:-:S10]  /*0690*/  DMUL R4, R8, 1.80143985094819840000e+16 ;  /* 0x4350000008047828 */ /* 0x000fd40000000000 */
[----:B------:R-:W-:-:S04]  /*06a0*/  SHF.R.U32.HI R4, RZ, 0x14, R5 ;  /* 0x00000014ff047819 */ /* 0x000fc80000011605 */
[----:B------:R-:W-:-:S05]  /*06b0*/  IADD3 R8, PT, PT, -R4, 0x37, RZ ;  /* 0x0000003704087810 */ /* 0x000fca0007ffe1ff */
[----:B------:R-:W-:Y:S01]  /*06c0*/  IMAD.IADD R4, R7, 0x1, -R8 ;  /* 0x0000000107047824 */ /* 0x000fe200078e0a08 */
[CC--:B------:R-:W-:Y:S02]  /*06d0*/  SHF.L.U64.HI R7, R11.reuse, R8.reuse, R9 ;  /* 0x000000080b077219 */ /* 0x0c0fe40000010209 */
[----:B------:R-:W-:Y:S02]  /*06e0*/  SHF.L.U32 R8, R11, R8, RZ ;  /* 0x000000080b087219 */ /* 0x000fe400000006ff */
[----:B------:R-:W-:-:S13]  /*06f0*/  ISETP.GT.AND P0, PT, R4, RZ, PT ;  /* 0x000000ff0400720c */ /* 0x000fda0003f04270 */
[C---:B------:R-:W-:Y:S01]  /*0700*/  @!P0 IADD3 R0, PT, PT, -R4.reuse, 0x1, RZ ;  /* 0x0000000104008810 */ /* 0x040fe20007ffe1ff */
[----:B------:R-:W-:-:S03]  /*0710*/  @P0 VIADD R4, R4, 0xffffffff ;  /* 0xffffffff04040836 */ /* 0x000fc60000000000 */
[--C-:B------:R-:W-:Y:S02]  /*0720*/  @!P0 SHF.R.U64 R6, R8, R0, R7.reuse ;  /* 0x0000000008068219 */ /* 0x100fe40000001207 */
[----:B------:R-:W-:Y:S02]  /*0730*/  @P0 IADD3 R6, P1, PT, RZ, R8, RZ ;  /* 0x00000008ff060210 */ /* 0x000fe40007f3e0ff */
[----:B------:R-:W-:-:S03]  /*0740*/  @!P0 SHF.R.U32.HI R5, RZ, R0, R7 ;  /* 0x00000000ff058219 */ /* 0x000fc60000011607 */
[----:B------:R-:W-:-:S08]  /*0750*/  @P0 IMAD.U32.X R5, R4, 0x100000, R7, P1 ;  /* 0x0010000004050824 */ /* 0x000fd000008e0407 */
.L_x_27:
[----:B------:R-:W-:-:S07]  /*0760*/  LOP3.LUT R7, R5, 0x80000000, R3, 0xb8, !PT ;  /* 0x8000000005077812 */ /* 0x000fce00078eb803 */
.L_x_22:
[----:B------:R-:W0:Y:S02]  /*0770*/  LDC.64 R2, c[0x0][0x390] ;  /* 0x0000e400ff027b82 */ /* 0x000e240000000a00 */
[----:B0-----:R-:W-:Y:S01]  /*0780*/  STG.E.64 desc[UR4][R2.64], R6 ;  /* 0x0000000602007986 */ /* 0x001fe2000c101b04 */
[----:B------:R-:W-:Y:S05]  /*0790*/  EXIT ;  /* 0x000000000000794d */ /* 0x000fea0003800000 */
.L_x_28:
        /* <DEDUP_REMOVED lines=14> */
.L_x_68:


//--------------------- .text.powKernel           --------------------------
	.section	.text.powKernel,"ax",@progbits
	.align	128
        .global         powKernel
        .type           powKernel,@function
        .size           powKernel,(.L_x_53 - powKernel)
        .other          powKernel,@"STO_CUDA_ENTRY STV_DEFAULT"
powKernel:
.text.powKernel:
[----:B------:R-:W-:Y:S08]  /*0000*/  LDC R1, c[0x0][0x37c] ;  /* 0x0000df00ff017b82 */ /* 0x000ff00000000800 */
[----:B------:R-:W0:Y:S01]  /*0010*/  LDC.64 R2, c[0x0][0x388] ;  /* 0x0000e200ff027b82 */ /* 0x000e220000000a00 */
[----:B------:R-:W0:Y:S07]  /*0020*/  LDCU.64 UR4, c[0x0][0x358] ;  /* 0x00006b00ff0477ac */ /* 0x000e2e0008000a00 */
[----:B------:R-:W1:Y:S01]  /*0030*/  LDC.64 R4, c[0x0][0x380] ;  /* 0x0000e000ff047b82 */ /* 0x000e620000000a00 */
[----:B0-----:R-:W2:Y:S04]  /*0040*/  LDG.E.64 R2, desc[UR4][R2.64] ;  /* 0x0000000402027981 */ /* 0x001ea8000c1e1b00 */
[----:B-1----:R-:W3:Y:S01]  /*0050*/  LDG.E.64 R4, desc[UR4][R4.64] ;  /* 0x0000000404047981 */ /* 0x002ee2000c1e1b00 */
[----:B--2---:R-:W-:-:S04]  /*0060*/  SHF.R.U32.HI R0, RZ, 0x14, R3 ;  /* 0x00000014ff007819 */ /* 0x004fc80000011603 */
[----:B------:R-:W-:Y:S01]  /*0070*/  LOP3.LUT R0, R0, 0x7ff, RZ, 0xc0, !PT ;  /* 0x000007ff00007812 */ /* 0x000fe200078ec0ff */
[----:B---3--:R-:W-:-:S04]  /*0080*/  DSETP.NEU.AND P2, PT, R4, RZ, PT ;  /* 0x000000ff0400722a */ /* 0x008fc80003f4d000 */
[----:B------:R-:W-:-:S05]  /*0090*/  VIADD R7, R0, 0xfffffc0c ;  /* 0xfffffc0c00077836 */ /* 0x000fca0000000000 */
[CC--:B------:R-:W-:Y:S02]  /*00a0*/  SHF.L.U32 R0, R2.reuse, R7.reuse, RZ ;  /* 0x0000000702007219 */ /* 0x0c0fe400000006ff */
[----:B------:R-:W-:Y:S02]  /*00b0*/  SHF.L.U64.HI R7, R2, R7, R3 ;  /* 0x0000000702077219 */ /* 0x000fe40000010203 */
[----:B------:R-:W-:-:S04]  /*00c0*/  ISETP.NE.U32.AND P1, PT, R0, RZ, PT ;  /* 0x000000ff0000720c */ /* 0x000fc80003f25070 */
[----:B------:R-:W-:-:S04]  /*00d0*/  ISETP.NE.AND.EX P1, PT, R7, -0x80000000, PT, P1 ;  /* 0x800000000700780c */ /* 0x000fc80003f25310 */
[----:B------:R-:W-:Y:S01]  /*00e0*/  PLOP3.LUT P0, PT, P1, PT, PT, 0x8, 0x80 ;  /* 0x000000000080781c */ /* 0x000fe20000f0e170 */
[----:B------:R-:W-:-:S12]  /*00f0*/  @P2 BRA `(.L_x_29) ;  /* 0x0000000000182947 */ /* 0x000fd80003800000 */
[----:B------:R-:W-:Y:S01]  /*0100*/  ISETP.GE.AND P2, PT, R3, RZ, PT ;  /* 0x000000ff0300720c */ /* 0x000fe20003f46270 */
[----:B------:R-:W-:Y:S01]  /*0110*/  DSETP.NEU.AND P0, PT, |R2|, 0.5, !P1 ;  /* 0x3fe000000200742a */ /* 0x000fe20004f0d200 */
[----:B------:R-:W-:-:S05]  /*0120*/  IMAD.MOV.U32 R6, RZ, RZ, RZ ;  /* 0x000000ffff067224 */ /* 0x000fca00078e00ff */
[----:B------:R-:W-:-:S06]  /*0130*/  SEL R7, R5, RZ, P0 ;  /* 0x000000ff05077207 */ /* 0x000fcc0000000000 */
[----:B------:R-:W-:Y:S01]  /*0140*/  @!P2 LOP3.LUT R7, R7, 0x7ff00000, RZ, 0xfc, !PT ;  /* 0x7ff000000707a812 */ /* 0x000fe200078efcff */
[----:B------:R-:W-:Y:S06]  /*0150*/  BRA `(.L_x_30) ;  /* 0x00000000003c7947 */ /* 0x000fec0003800000 */
.L_x_29:
[----:B------:R-:W-:Y:S01]  /*0160*/  DADD R6, -RZ, |R4| ;  /* 0x00000000ff067229 */ /* 0x000fe20000000504 */
[----:B------:R-:W-:-:S10]  /*0170*/  MOV R0, 0x190 ;  /* 0x0000019000007802 */ /* 0x000fd40000000f00 */
[----:B------:R-:W-:Y:S05]  /*0180*/  CALL.REL.NOINC `($powKernel$__internal_accurate_pow) ;  /* 0x0000000000c87944 */ /* 0x000fea0003c00000 */
[----:B------:R-:W-:Y:S01]  /*0190*/  IMAD.MOV.U32 R8, RZ, RZ, R11 ;  /* 0x000000ffff087224 */ /* 0x000fe200078e000b */
[----:B------:R-:W0:Y:S01]  /*01a0*/  FRND.F64.TRUNC R6, R2 ;  /* 0x0000000200067313 */ /* 0x000e22000030d800 */
[----:B------:R-:W-:Y:S01]  /*01b0*/  IMAD.MOV.U32 R9, RZ, RZ, R10 ;  /* 0x000000ffff097224 */ /* 0x000fe200078e000a */
[----:B------:R-:W-:-:S05]  /*01c0*/  ISETP.GE.AND P2, PT, R5, RZ, PT ;  /* 0x000000ff0500720c */ /* 0x000fca0003f46270 */
[----:B------:R-:W-:Y:S02]  /*01d0*/  DADD R8, -RZ, -R8 ;  /* 0x00000000ff087229 */ /* 0x000fe40000000908 */
[----:B0-----:R-:W-:-:S08]  /*01e0*/  DSETP.NEU.AND P1, PT, R2, R6, PT ;  /* 0x000000060200722a */ /* 0x001fd00003f2d000 */
[-C--:B------:R-:W-:Y:S02]  /*01f0*/  FSEL R0, R8, R11.reuse, P0 ;  /* 0x0000000b08007208 */ /* 0x080fe40000000000 */
[-C--:B------:R-:W-:Y:S02]  /*0200*/  FSEL R9, R9, R10.reuse, P0 ;  /* 0x0000000a09097208 */ /* 0x080fe40000000000 */
[----:B------:R-:W-:Y:S02]  /*0210*/  FSEL R6, R0, R11, !P2 ;  /* 0x0000000b00067208 */ /* 0x000fe40005000000 */
[----:B------:R-:W-:Y:S02]  /*0220*/  FSEL R7, R9, R10, !P2 ;  /* 0x0000000a09077208 */ /* 0x000fe40005000000 */
[----:B------:R-:W-:Y:S02]  /*0230*/  @!P2 FSEL R6, R6, RZ, !P1 ;  /* 0x000000ff0606a208 */ /* 0x000fe40004800000 */
[----:B------:R-:W-:-:S07]  /*0240*/  @!P2 FSEL R7, R7, -QNAN , !P1 ;  /* 0xfff800000707a808 */ /* 0x000fce0004800000 */
.L_x_30:
[----:B------:R-:W-:-:S10]  /*0250*/  DADD R8, R4, R2 ;  /* 0x0000000004087229 */ /* 0x000fd40000000002 */
[----:B------:R-:W-:-:S04]  /*0260*/  LOP3.LUT R8, R9, 0x7ff00000, RZ, 0xc0, !PT ;  /* 0x7ff0000009087812 */ /* 0x000fc800078ec0ff */
[----:B------:R-:W-:-:S13]  /*0270*/  ISETP.NE.AND P1, PT, R8, 0x7ff00000, PT ;  /* 0x7ff000000800780c */ /* 0x000fda0003f25270 */
[----:B------:R-:W-:Y:S05]  /*0280*/  @P1 BRA `(.L_x_31) ;  /* 0x0000000000641947 */ /* 0x000fea0003800000 */
[----:B------:R-:W-:-:S06]  /*0290*/  DSETP.NAN.AND P1, PT, R2, R2, PT ;  /* 0x000000020200722a */ /* 0x000fcc0003f28000 */
[----:B------:R-:W-:-:S14]  /*02a0*/  DSETP.NUM.AND P1, PT, R4, R4, !P1 ;  /* 0x000000040400722a */ /* 0x000fdc0004f27000 */
[----:B------:R-:W-:Y:S01]  /*02b0*/  @!P1 DADD R6, R4, R2 ;  /* 0x0000000004069229 */ /* 0x000fe20000000002 */
[----:B------:R-:W-:Y:S10]  /*02c0*/  @!P1 BRA `(.L_x_31) ;  /* 0x0000000000549947 */ /* 0x000ff40003800000 */
[----:B------:R-:W-:-:S14]  /*02d0*/  DSETP.NEU.AND P1, PT, |R2|, +INF , PT ;  /* 0x7ff000000200742a */ /* 0x000fdc0003f2d200 */
[----:B------:R-:W-:Y:S05]  /*02e0*/  @P1 BRA `(.L_x_32) ;  /* 0x0000000000201947 */ /* 0x000fea0003800000 */
[----:B------:R-:W-:Y:S01]  /*02f0*/  ISETP.GE.AND P1, PT, R3, RZ, PT ;  /* 0x000000ff0300720c */ /* 0x000fe20003f26270 */
[----:B------:R-:W-:-:S06]  /*0300*/  DSETP.GT.AND P0, PT, |R4|, 1, PT ;  /* 0x3ff000000400742a */ /* 0x000fcc0003f04200 */
[----:B------:R-:W-:Y:S01]  /*0310*/  SEL R6, RZ, 0x7ff00000, !P0 ;  /* 0x7ff00000ff067807 */ /* 0x000fe20004000000 */
[----:B------:R-:W-:-:S05]  /*0320*/  DSETP.NEU.AND P0, PT, R4, -1, PT ;  /* 0xbff000000400742a */ /* 0x000fca0003f0d000 */
[----:B------:R-:W-:-:S04]  /*0330*/  @!P1 LOP3.LUT R6, R6, 0x7ff00000, RZ, 0x3c, !PT ;  /* 0x7ff0000006069812 */ /* 0x000fc800078e3cff */
[----:B------:R-:W-:Y:S01]  /*0340*/  SEL R7, R6, 0x3ff00000, P0 ;  /* 0x3ff0000006077807 */ /* 0x000fe20000000000 */
[----:B------:R-:W-:Y:S01]  /*0350*/  IMAD.MOV.U32 R6, RZ, RZ, RZ ;  /* 0x000000ffff067224 */ /* 0x000fe200078e00ff */
[----:B------:R-:W-:Y:S06]  /*0360*/  BRA `(.L_x_31) ;  /* 0x00000000002c7947 */ /* 0x000fec0003800000 */
.L_x_32:
[----:B------:R-:W-:-:S14]  /*0370*/  DSETP.NEU.AND P1, PT, |R4|, +INF , PT ;  /* 0x7ff000000400742a */ /* 0x000fdc0003f2d200 */
[----:B------:R-:W-:Y:S05]  /*0380*/  @P1 BRA `(.L_x_31) ;  /* 0x0000000000241947 */ /* 0x000fea0003800000 */
[C---:B------:R-:W-:Y:S01]  /*0390*/  ISETP.GE.AND P2, PT, R3.reuse, RZ, PT ;  /* 0x000000ff0300720c */ /* 0x040fe20003f46270 */
[----:B------:R-:W-:Y:S01]  /*03a0*/  IMAD.MOV.U32 R6, RZ, RZ, RZ ;  /* 0x000000ffff067224 */ /* 0x000fe200078e00ff */
[----:B------:R-:W-:Y:S02]  /*03b0*/  LOP3.LUT R0, R3, 0x7fffffff, RZ, 0xc0, !PT ;  /* 0x7fffffff03007812 */ /* 0x000fe400078ec0ff */
[----:B------:R-:W-:Y:S02]  /*03c0*/  SEL R7, RZ, 0x7ff00000, !P2 ;  /* 0x7ff00000ff077807 */ /* 0x000fe40005000000 */
[----:B------:R-:W-:Y:S02]  /*03d0*/  ISETP.GE.AND P1, PT, R5, RZ, PT ;  /* 0x000000ff0500720c */ /* 0x000fe40003f26270 */
[----:B------:R-:W-:Y:S01]  /*03e0*/  ISETP.NE.AND P2, PT, R0, 0x3fe00000, PT ;  /* 0x3fe000000000780c */ /* 0x000fe20003f45270 */
[----:B------:R-:W-:-:S05]  /*03f0*/  VIADD R0, R7, 0x80000000 ;  /* 0x8000000007007836 */ /* 0x000fca0000000000 */
[----:B------:R-:W-:-:S05]  /*0400*/  SEL R0, R0, R7, P2 ;  /* 0x0000000700007207 */ /* 0x000fca0001000000 */
[----:B------:R-:W-:-:S07]  /*0410*/  @!P1 SEL R7, R0, R7, P0 ;  /* 0x0000000700079207 */ /* 0x000fce0000000000 */
.L_x_31:
[----:B------:R-:W0:Y:S01]  /*0420*/  LDC.64 R8, c[0x0][0x390] ;  /* 0x0000e400ff087b82 */ /* 0x000e220000000a00 */
[----:B------:R-:W-:Y:S02]  /*0430*/  DSETP.NEU.AND P1, PT, R2, RZ, PT ;  /* 0x000000ff0200722a */ /* 0x000fe40003f2d000 */
[----:B------:R-:W-:-:S04]  /*0440*/  DSETP.NEU.AND P0, PT, R4, 1, PT ;  /* 0x3ff000000400742a */ /* 0x000fc80003f0d000 */
[----:B------:R-:W-:Y:S02]  /*0450*/  FSEL R2, R6, RZ, P1 ;  /* 0x000000ff06027208 */ /* 0x000fe40000800000 */
[----:B------:R-:W-:Y:S02]  /*0460*/  FSEL R6, R7, 1.875, P1 ;  /* 0x3ff0000007067808 */ /* 0x000fe40000800000 */
[----:B------:R-:W-:Y:S02]  /*0470*/  FSEL R2, R2, RZ, P0 ;  /* 0x000000ff02027208 */ /* 0x000fe40000000000 */
[----:B------:R-:W-:-:S05]  /*0480*/  FSEL R3, R6, 1.875, P0 ;  /* 0x3ff0000006037808 */ /* 0x000fca0000000000 */
[----:B0-----:R-:W-:Y:S01]  /*0490*/  STG.E.64 desc[UR4][R8.64], R2 ;  /* 0x0000000208007986 */ /* 0x001fe2000c101b04 */
[----:B------:R-:W-:Y:S05]  /*04a0*/  EXIT ;  /* 0x000000000000794d */ /* 0x000fea0003800000 */
        .type           $powKernel$__internal_accurate_pow,@function
        .size           $powKernel$__internal_accurate_pow,(.L_x_53 - $powKernel$__internal_accurate_pow)
$powKernel$__internal_accurate_pow:
[----:B------:R-:W-:Y:S01]  /*04b0*/  ISETP.GT.U32.AND P1, PT, R7, 0xfffff, PT ;  /* 0x000fffff0700780c */ /* 0x000fe20003f24070 */
[----:B------:R-:W-:Y:S01]  /*04c0*/  IMAD.MOV.U32 R8, RZ, RZ, R7 ;  /* 0x000000ffff087224 */ /* 0x000fe200078e0007 */
[----:B------:R-:W-:Y:S01]  /*04d0*/  UMOV UR6, 0x7d2cafe2 ;  /* 0x7d2cafe200067882 */ /* 0x000fe20000000000 */
[----:B------:R-:W-:Y:S01]  /*04e0*/  IMAD.MOV.U32 R14, RZ, RZ, RZ ;  /* 0x000000ffff0e7224 */ /* 0x000fe200078e00ff */
[----:B------:R-:W-:Y:S01]  /*04f0*/  UMOV UR7, 0x3eb0f5ff ;  /* 0x3eb0f5ff00077882 */ /* 0x000fe20000000000 */
[----:B------:R-:W-:Y:S01]  /*0500*/  IMAD.MOV.U32 R18, RZ, RZ, 0x41ad3b5a ;  /* 0x41ad3b5aff127424 */ /* 0x000fe200078e00ff */
[----:B------:R-:W-:Y:S01]  /*0510*/  UMOV UR8, 0x3b39803f ;  /* 0x3b39803f00087882 */ /* 0x000fe20000000000 */
[----:B------:R-:W-:Y:S01]  /*0520*/  IMAD.MOV.U32 R19, RZ, RZ, 0x3ed0f5d2 ;  /* 0x3ed0f5d2ff137424 */ /* 0x000fe200078e00ff */
[----:B------:R-:W-:-:S05]  /*0530*/  UMOV UR9, 0x3c7abc9e ;  /* 0x3c7abc9e00097882 */ /* 0x000fca0000000000 */
[----:B------:R-:W-:-:S10]  /*0540*/  @!P1 DMUL R22, R6, 1.80143985094819840000e+16 ;  /* 0x4350000006169828 */ /* 0x000fd40000000000 */
[----:B------:R-:W-:Y:S02]  /*0550*/  @!P1 IMAD.MOV.U32 R8, RZ, RZ, R23 ;  /* 0x000000ffff089224 */ /* 0x000fe400078e0017 */
[----:B------:R-:W-:-:S03]  /*0560*/  @!P1 IMAD.MOV.U32 R6, RZ, RZ, R22 ;  /* 0x000000ffff069224 */ /* 0x000fc600078e0016 */
[----:B------:R-:W-:Y:S01]  /*0570*/  LOP3.LUT R8, R8, 0x800fffff, RZ, 0xc0, !PT ;  /* 0x800fffff08087812 */ /* 0x000fe200078ec0ff */
[----:B------:R-:W-:Y:S01]  /*0580*/  IMAD.MOV.U32 R12, RZ, RZ, R6 ;  /* 0x000000ffff0c7224 */ /* 0x000fe200078e0006 */
[----:B------:R-:W-:Y:S02]  /*0590*/  SHF.R.U32.HI R6, RZ, 0x14, R7 ;  /* 0x00000014ff067819 */ /* 0x000fe40000011607 */
[----:B------:R-:W-:Y:S02]  /*05a0*/  LOP3.LUT R13, R8, 0x3ff00000, RZ, 0xfc, !PT ;  /* 0x3ff00000080d7812 */ /* 0x000fe400078efcff */
[----:B------:R-:W-:Y:S02]  /*05b0*/  @!P1 LEA.HI R6, R23, 0xffffffca, RZ, 0xc ;  /* 0xffffffca17069811 */ /* 0x000fe400078f60ff */
[----:B------:R-:W-:-:S03]  /*05c0*/  ISETP.GE.U32.AND P2, PT, R13, 0x3ff6a09f, PT ;  /* 0x3ff6a09f0d00780c */ /* 0x000fc60003f46070 */
[----:B------:R-:W-:-:S10]  /*05d0*/  VIADD R7, R6, 0xfffffc01 ;  /* 0xfffffc0106077836 */ /* 0x000fd40000000000 */
[----:B------:R-:W-:Y:S02]  /*05e0*/  @P2 VIADD R9, R13, 0xfff00000 ;  /* 0xfff000000d092836 */ /* 0x000fe40000000000 */
[----:B------:R-:W-:Y:S02]  /*05f0*/  @P2 VIADD R7, R6, 0xfffffc02 ;  /* 0xfffffc0206072836 */ /* 0x000fe40000000000 */
[----:B------:R-:W-:-:S03]  /*0600*/  @P2 IMAD.MOV.U32 R13, RZ, RZ, R9 ;  /* 0x000000ffff0d2224 */ /* 0x000fc600078e0009 */
[----:B------:R-:W-:Y:S01]  /*0610*/  LOP3.LUT R6, R7, 0x80000000, RZ, 0x3c, !PT ;  /* 0x8000000007067812 */ /* 0x000fe200078e3cff */
[----:B------:R-:W-:Y:S02]  /*0620*/  IMAD.MOV.U32 R7, RZ, RZ, 0x43300000 ;  /* 0x43300000ff077424 */ /* 0x000fe400078e00ff */
[C---:B------:R-:W-:Y:S02]  /*0630*/  DADD R10, R12.reuse, 1 ;  /* 0x3ff000000c0a7429 */ /* 0x040fe40000000000 */
[----:B------:R-:W-:-:S04]  /*0640*/  DADD R12, R12, -1 ;  /* 0xbff000000c0c7429 */ /* 0x000fc80000000000 */
[----:B------:R-:W0:Y:S02]  /*0650*/  MUFU.RCP64H R15, R11 ;  /* 0x0000000b000f7308 */ /* 0x000e240000001800 */
[----:B0-----:R-:W-:-:S08]  /*0660*/  DFMA R8, -R10, R14, 1 ;  /* 0x3ff000000a08742b */ /* 0x001fd0000000010e */
[----:B------:R-:W-:-:S08]  /*0670*/  DFMA R8, R8, R8, R8 ;  /* 0x000000080808722b */ /* 0x000fd00000000008 */
[----:B------:R-:W-:-:S08]  /*0680*/  DFMA R14, R14, R8, R14 ;  /* 0x000000080e0e722b */ /* 0x000fd0000000000e */
[----:B------:R-:W-:-:S08]  /*0690*/  DMUL R8, R12, R14 ;  /* 0x0000000e0c087228 */ /* 0x000fd00000000000 */
[----:B------:R-:W-:-:S08]  /*06a0*/  DFMA R8, R12, R14, R8 ;  /* 0x0000000e0c08722b */ /* 0x000fd00000000008 */
[----:B------:R-:W-:Y:S02]  /*06b0*/  DMUL R16, R8, R8 ;  /* 0x0000000808107228 */ /* 0x000fe40000000000 */
[----:B------:R-:W-:-:S06]  /*06c0*/  DADD R20, R12, -R8 ;  /* 0x000000000c147229 */ /* 0x000fcc0000000808 */
[----:B------:R-:W-:Y:S01]  /*06d0*/  DFMA R10, R16, UR6, R18 ;  /* 0x00000006100a7c2b */ /* 0x000fe20008000012 */
[----:B------:R-:W-:Y:S01]  /*06e0*/  UMOV UR6, 0x75488a3f ;  /* 0x75488a3f00067882 */ /* 0x000fe20000000000 */
[----:B------:R-:W-:Y:S01]  /*06f0*/  UMOV UR7, 0x3ef3b20a ;  /* 0x3ef3b20a00077882 */ /* 0x000fe20000000000 */
[----:B------:R-:W-:-:S05]  /*0700*/  DADD R20, R20, R20 ;  /* 0x0000000014147229 */ /* 0x000fca0000000014 */
[----:B------:R-:W-:Y:S01]  /*0710*/  DFMA R10, R16, R10, UR6 ;  /* 0x00000006100a7e2b */ /* 0x000fe2000800000a */
[----:B------:R-:W-:Y:S01]  /*0720*/  UMOV UR6, 0xe4faecd5 ;  /* 0xe4faecd500067882 */ /* 0x000fe20000000000 */
[----:B------:R-:W-:Y:S01]  /*0730*/  UMOV UR7, 0x3f1745cd ;  /* 0x3f1745cd00077882 */ /* 0x000fe20000000000 */
[-C--:B------:R-:W-:Y:S02]  /*0740*/  DFMA R20, R12, -R8.reuse, R20 ;  /* 0x800000080c14722b */ /* 0x080fe40000000014 */
[----:B------:R-:W-:-:S03]  /*0750*/  DMUL R12, R8, R8 ;  /* 0x00000008080c7228 */ /* 0x000fc60000000000 */
[----:B------:R-:W-:Y:S01]  /*0760*/  DFMA R10, R16, R10, UR6 ;  /* 0x00000006100a7e2b */ /* 0x000fe2000800000a */
[----:B------:R-:W-:Y:S01]  /*0770*/  UMOV UR6, 0x258a578b ;  /* 0x258a578b00067882 */ /* 0x000fe20000000000 */
[----:B------:R-:W-:Y:S01]  /*0780*/  UMOV UR7, 0x3f3c71c7 ;  /* 0x3f3c71c700077882 */ /* 0x000fe20000000000 */
[----:B------:R-:W-:-:S05]  /*0790*/  DMUL R14, R14, R20 ;  /* 0x000000140e0e7228 */ /* 0x000fca0000000000 */
[----:B------:R-:W-:Y:S01]  /*07a0*/  DFMA R10, R16, R10, UR6 ;  /* 0x00000006100a7e2b */ /* 0x000fe2000800000a */
[----:B------:R-:W-:Y:S01]  /*07b0*/  UMOV UR6, 0x9242b910 ;  /* 0x9242b91000067882 */ /* 0x000fe20000000000 */
[----:B------:R-:W-:-:S06]  /*07c0*/  UMOV UR7, 0x3f624924 ;  /* 0x3f62492400077882 */ /* 0x000fcc0000000000 */
[----:B------:R-:W-:Y:S01]  /*07d0*/  DFMA R10, R16, R10, UR6 ;  /* 0x00000006100a7e2b */ /* 0x000fe2000800000a */
[----:B------:R-:W-:Y:S01]  /*07e0*/  UMOV UR6, 0x99999dfb ;  /* 0x99999dfb00067882 */ /* 0x000fe20000000000 */
[----:B------:R-:W-:-:S06]  /*07f0*/  UMOV UR7, 0x3f899999 ;  /* 0x3f89999900077882 */ /* 0x000fcc0000000000 */
[----:B------:R-:W-:Y:S01]  /*0800*/  DFMA R18, R16, R10, UR6 ;  /* 0x0000000610127e2b */ /* 0x000fe2000800000a */
[----:B------:R-:W-:Y:S01]  /*0810*/  UMOV UR6, 0x55555555 ;  /* 0x5555555500067882 */ /* 0x000fe20000000000 */
[----:B------:R-:W-:-:S06]  /*0820*/  UMOV UR7, 0x3fb55555 ;  /* 0x3fb5555500077882 */ /* 0x000fcc0000000000 */
[----:B------:R-:W-:-:S08]  /*0830*/  DFMA R10, R16, R18, UR6 ;  /* 0x00000006100a7e2b */ /* 0x000fd00008000012 */
[----:B------:R-:W-:Y:S01]  /*0840*/  DADD R24, -R10, UR6 ;  /* 0x000000060a187e29 */ /* 0x000fe20008000100 */
[----:B------:R-:W-:Y:S01]  /*0850*/  UMOV UR6, 0xb9e7b0 ;  /* 0x00b9e7b000067882 */ /* 0x000fe20000000000 */
[----:B------:R-:W-:-:S06]  /*0860*/  UMOV UR7, 0x3c46a4cb ;  /* 0x3c46a4cb00077882 */ /* 0x000fcc0000000000 */
[----:B------:R-:W-:Y:S02]  /*0870*/  DFMA R20, R16, R18, R24 ;  /* 0x000000121014722b */ /* 0x000fe40000000018 */
[C---:B------:R-:W-:Y:S01]  /*0880*/  DMUL R16, R8.reuse, R12 ;  /* 0x0000000c08107228 */ /* 0x040fe20000000000 */
[----:B------:R-:W-:Y:S01]  /*0890*/  VIADD R19, R15, 0x100000 ;  /* 0x001000000f137836 */ /* 0x000fe20000000000 */
[----:B------:R-:W-:Y:S01]  /*08a0*/  DFMA R24, R8, R8, -R12 ;  /* 0x000000080818722b */ /* 0x000fe2000000080c */
[----:B------:R-:W-:-:S03]  /*08b0*/  IMAD.MOV.U32 R18, RZ, RZ, R14 ;  /* 0x000000ffff127224 */ /* 0x000fc600078e000e */
[----:B------:R-:W-:Y:S01]  /*08c0*/  DADD R20, R20, -UR6 ;  /* 0x8000000614147e29 */ /* 0x000fe20008000000 */
[----:B------:R-:W-:Y:S01]  /*08d0*/  UMOV UR6, 0x80000000 ;  /* 0x8000000000067882 */ /* 0x000fe20000000000 */
[C---:B------:R-:W-:Y:S01]  /*08e0*/  DFMA R26, R8.reuse, R12, -R16 ;  /* 0x0000000c081a722b */ /* 0x040fe20000000810 */
[----:B------:R-:W-:Y:S01]  /*08f0*/  UMOV UR7, 0x43300000 ;  /* 0x4330000000077882 */ /* 0x000fe20000000000 */
[----:B------:R-:W-:-:S04]  /*0900*/  DFMA R24, R8, R18, R24 ;  /* 0x000000120818722b */ /* 0x000fc80000000018 */
[----:B------:R-:W-:Y:S02]  /*0910*/  DADD R18, R10, R20 ;  /* 0x000000000a127229 */ /* 0x000fe40000000014 */
[----:B------:R-:W-:-:S06]  /*0920*/  DFMA R26, R14, R12, R26 ;  /* 0x0000000c0e1a722b */ /* 0x000fcc000000001a */
[----:B------:R-:W-:Y:S02]  /*0930*/  DMUL R12, R18, R16 ;  /* 0x00000010120c7228 */ /* 0x000fe40000000000 */
[----:B------:R-:W-:Y:S02]  /*0940*/  DFMA R24, R8, R24, R26 ;  /* 0x000000180818722b */ /* 0x000fe4000000001a */
[----:B------:R-:W-:-:S04]  /*0950*/  DADD R26, R10, -R18 ;  /* 0x000000000a1a7229 */ /* 0x000fc80000000812 */
[----:B------:R-:W-:-:S04]  /*0960*/  DFMA R10, R18, R16, -R12 ;  /* 0x00000010120a722b */ /* 0x000fc8000000080c */
[----:B------:R-:W-:-:S04]  /*0970*/  DADD R26, R20, R26 ;  /* 0x00000000141a7229 */ /* 0x000fc8000000001a */
[----:B------:R-:W-:-:S08]  /*0980*/  DFMA R10, R18, R24, R10 ;  /* 0x00000018120a722b */ /* 0x000fd0000000000a */
[----:B------:R-:W-:-:S08]  /*0990*/  DFMA R26, R26, R16, R10 ;  /* 0x000000101a1a722b */ /* 0x000fd0000000000a */
[----:B------:R-:W-:-:S08]  /*09a0*/  DADD R16, R12, R26 ;  /* 0x000000000c107229 */ /* 0x000fd0000000001a */
[--C-:B------:R-:W-:Y:S02]  /*09b0*/  DADD R10, R8, R16.reuse ;  /* 0x00000000080a7229 */ /* 0x100fe40000000010 */
[----:B------:R-:W-:-:S06]  /*09c0*/  DADD R12, R12, -R16 ;  /* 0x000000000c0c7229 */ /* 0x000fcc0000000810 */
[----:B------:R-:W-:Y:S02]  /*09d0*/  DADD R8, R8, -R10 ;  /* 0x0000000008087229 */ /* 0x000fe4000000080a */
[----:B------:R-:W-:-:S06]  /*09e0*/  DADD R12, R26, R12 ;  /* 0x000000001a0c7229 */ /* 0x000fcc000000000c */
[----:B------:R-:W-:-:S08]  /*09f0*/  DADD R8, R16, R8 ;  /* 0x0000000010087229 */ /* 0x000fd00000000008 */
[----:B------:R-:W-:-:S08]  /*0a00*/  DADD R8, R12, R8 ;  /* 0x000000000c087229 */ /* 0x000fd00000000008 */
[----:B------:R-:W-:Y:S02]  /*0a10*/  DADD R8, R14, R8 ;  /* 0x000000000e087229 */ /* 0x000fe40000000008 */
[----:B------:R-:W-:Y:S01]  /*0a20*/  DADD R14, R6, -UR6 ;  /* 0x80000006060e7e29 */ /* 0x000fe20008000000 */
[----:B------:R-:W-:Y:S01]  /*0a30*/  UMOV UR6, 0xfefa39ef ;  /* 0xfefa39ef00067882 */ /* 0x000fe20000000000 */
[----:B------:R-:W-:-:S04]  /*0a40*/  UMOV UR7, 0x3fe62e42 ;  /* 0x3fe62e4200077882 */ /* 0x000fc80000000000 */
[----:B------:R-:W-:-:S08]  /*0a50*/  DADD R12, R10, R8 ;  /* 0x000000000a0c7229 */ /* 0x000fd00000000008 */
[--C-:B------:R-:W-:Y:S02]  /*0a60*/  DFMA R6, R14, UR6, R12.reuse ;  /* 0x000000060e067c2b */ /* 0x100fe4000800000c */
[----:B------:R-:W-:-:S06]  /*0a70*/  DADD R10, R10, -R12 ;  /* 0x000000000a0a7229 */ /* 0x000fcc000000080c */
[----:B------:R-:W-:Y:S02]  /*0a80*/  DFMA R16, R14, -UR6, R6 ;  /* 0x800000060e107c2b */ /* 0x000fe40008000006 */
[----:B------:R-:W-:Y:S01]  /*0a90*/  DADD R10, R8, R10 ;  /* 0x00000000080a7229 */ /* 0x000fe2000000000a */
[----:B------:R-:W-:-:S05]  /*0aa0*/  IMAD.SHL.U32 R8, R3, 0x2, RZ ;  /* 0x0000000203087824 */ /* 0x000fca00078e00ff */
[----:B------:R-:W-:Y:S01]  /*0ab0*/  DADD R16, -R12, R16 ;  /* 0x000000000c107229 */ /* 0x000fe20000000110 */
[----:B------:R-:W-:-:S07]  /*0ac0*/  ISETP.GT.U32.AND P1, PT, R8, -0x2000001, PT ;  /* 0xfdffffff0800780c */ /* 0x000fce0003f24070 */
[----:B------:R-:W-:-:S08]  /*0ad0*/  DADD R10, R10, -R16 ;  /* 0x000000000a0a7229 */ /* 0x000fd00000000810 */
[----:B------:R-:W-:Y:S01]  /*0ae0*/  DFMA R10, R14, UR8, R10 ;  /* 0x000000080e0a7c2b */ /* 0x000fe2000800000a */
[----:B------:R-:W-:Y:S01]  /*0af0*/  LOP3.LUT R15, R3, 0xff0fffff, RZ, 0xc0, !PT ;  /* 0xff0fffff030f7812 */ /* 0x000fe200078ec0ff */
[----:B------:R-:W-:-:S03]  /*0b00*/  IMAD.MOV.U32 R14, RZ, RZ, R2 ;  /* 0x000000ffff0e7224 */ /* 0x000fc600078e0002 */
[----:B------:R-:W-:-:S03]  /*0b10*/  SEL R15, R15, R3, P1 ;  /* 0x000000030f0f7207 */ /* 0x000fc60000800000 */
[----:B------:R-:W-:-:S08]  /*0b20*/  DADD R8, R6, R10 ;  /* 0x0000000006087229 */ /* 0x000fd0000000000a */
[----:B------:R-:W-:Y:S02]  /*0b30*/  DADD R12, R6, -R8 ;  /* 0x00000000060c7229 */ /* 0x000fe40000000808 */
[----:B------:R-:W-:-:S06]  /*0b40*/  DMUL R6, R8, R14 ;  /* 0x0000000e08067228 */ /* 0x000fcc0000000000 */
[----:B------:R-:W-:Y:S02]  /*0b50*/  DADD R12, R10, R12 ;  /* 0x000000000a0c7229 */ /* 0x000fe4000000000c */
[----:B------:R-:W-:Y:S01]  /*0b60*/  DFMA R8, R8, R14, -R6 ;  /* 0x0000000e0808722b */ /* 0x000fe20000000806 */
[----:B------:R-:W-:Y:S02]  /*0b70*/  IMAD.MOV.U32 R10, RZ, RZ, 0x652b82fe ;  /* 0x652b82feff0a7424 */ /* 0x000fe400078e00ff */
[----:B------:R-:W-:-:S05]  /*0b80*/  IMAD.MOV.U32 R11, RZ, RZ, 0x3ff71547 ;  /* 0x3ff71547ff0b7424 */ /* 0x000fca00078e00ff */
[----:B------:R-:W-:-:S08]  /*0b90*/  DFMA R12, R12, R14, R8 ;  /* 0x0000000e0c0c722b */ /* 0x000fd00000000008 */
[----:B------:R-:W-:-:S08]  /*0ba0*/  DADD R8, R6, R12 ;  /* 0x0000000006087229 */ /* 0x000fd0000000000c */
[----:B------:R-:W-:Y:S02]  /*0bb0*/  DFMA R10, R8, R10, 6.75539944105574400000e+15 ;  /* 0x43380000080a742b */ /* 0x000fe4000000000a */
[----:B------:R-:W-:Y:S01]  /*0bc0*/  FSETP.GEU.AND P1, PT, |R9|, 4.1917929649353027344, PT ;  /* 0x4086232b0900780b */ /* 0x000fe20003f2e200 */
[----:B------:R-:W-:-:S05]  /*0bd0*/  DADD R6, R6, -R8 ;  /* 0x0000000006067229 */ /* 0x000fca0000000808 */
[----:B------:R-:W-:-:S03]  /*0be0*/  DADD R14, R10, -6.75539944105574400000e+15 ;  /* 0xc33800000a0e7429 */ /* 0x000fc60000000000 */
[----:B------:R-:W-:-:S05]  /*0bf0*/  DADD R12, R12, R6 ;  /* 0x000000000c0c7229 */ /* 0x000fca0000000006 */
[----:B------:R-:W-:Y:S01]  /*0c00*/  DFMA R16, R14, -UR6, R8 ;  /* 0x800000060e107c2b */ /* 0x000fe20008000008 */
[----:B------:R-:W-:Y:S01]  /*0c10*/  UMOV UR6, 0x3b39803f ;  /* 0x3b39803f00067882 */ /* 0x000fe20000000000 */
[----:B------:R-:W-:-:S06]  /*0c20*/  UMOV UR7, 0x3c7abc9e ;  /* 0x3c7abc9e00077882 */ /* 0x000fcc0000000000 */
[----:B------:R-:W-:Y:S01]  /*0c30*/  DFMA R14, R14, -UR6, R16 ;  /* 0x800000060e0e7c2b */ /* 0x000fe20008000010 */
[----:B------:R-:W-:Y:S01]  /*0c40*/  UMOV UR6, 0x69ce2bdf ;  /* 0x69ce2bdf00067882 */ /* 0x000fe20000000000 */
[----:B------:R-:W-:Y:S01]  /*0c50*/  IMAD.MOV.U32 R16, RZ, RZ, -0x35dec16 ;  /* 0xfca213eaff107424 */ /* 0x000fe200078e00ff */
[----:B------:R-:W-:Y:S01]  /*0c60*/  UMOV UR7, 0x3e5ade15 ;  /* 0x3e5ade1500077882 */ /* 0x000fe20000000000 */
[----:B------:R-:W-:-:S06]  /*0c70*/  IMAD.MOV.U32 R17, RZ, RZ, 0x3e928af3 ;  /* 0x3e928af3ff117424 */ /* 0x000fcc00078e00ff */
[----:B------:R-:W-:Y:S01]  /*0c80*/  DFMA R16, R14, UR6, R16 ;  /* 0x000000060e107c2b */ /* 0x000fe20008000010 */
        /* <DEDUP_REMOVED lines=24> */
[----:B------:R-:W-:-:S08]  /*0e10*/  DFMA R16, R14, R16, 1 ;  /* 0x3ff000000e10742b */ /* 0x000fd00000000010 */
[----:B------:R-:W-:-:S10]  /*0e20*/  DFMA R14, R14, R16, 1 ;  /* 0x3ff000000e0e742b */ /* 0x000fd40000000010 */
[----:B------:R-:W-:Y:S02]  /*0e30*/  IMAD R7, R10, 0x100000, R15 ;  /* 0x001000000a077824 */ /* 0x000fe400078e020f */
[----:B------:R-:W-:Y:S01]  /*0e40*/  IMAD.MOV.U32 R6, RZ, RZ, R14 ;  /* 0x000000ffff067224 */ /* 0x000fe200078e000e */
[----:B------:R-:W-:Y:S06]  /*0e50*/  @!P1 BRA `(.L_x_33) ;  /* 0x0000000000349947 */ /* 0x000fec0003800000 */
[----:B------:R-:W-:Y:S01]  /*0e60*/  FSETP.GEU.AND P2, PT, |R9|, 4.2275390625, PT ;  /* 0x408748000900780b */ /* 0x000fe20003f4e200 */
[C---:B------:R-:W-:Y:S02]  /*0e70*/  DADD R6, R8.reuse, +INF ;  /* 0x7ff0000008067429 */ /* 0x040fe40000000000 */
[----:B------:R-:W-:-:S08]  /*0e80*/  DSETP.GEU.AND P1, PT, R8, RZ, PT ;  /* 0x000000ff0800722a */ /* 0x000fd00003f2e000 */
[----:B------:R-:W-:Y:S02]  /*0e90*/  FSEL R6, R6, RZ, P1 ;  /* 0x000000ff06067208 */ /* 0x000fe40000800000 */
[----:B------:R-:W-:Y:S01]  /*0ea0*/  FSEL R7, R7, RZ, P1 ;  /* 0x000000ff07077208 */ /* 0x000fe20000800000 */
[----:B------:R-:W-:Y:S06]  /*0eb0*/  @P2 BRA `(.L_x_33) ;  /* 0x00000000001c2947 */ /* 0x000fec0003800000 */
[----:B------:R-:W-:-:S04]  /*0ec0*/  LEA.HI R6, R10, R10, RZ, 0x1 ;  /* 0x0000000a0a067211 */ /* 0x000fc800078f08ff */
[----:B------:R-:W-:-:S05]  /*0ed0*/  SHF.R.S32.HI R7, RZ, 0x1, R6 ;  /* 0x00000001ff077819 */ /* 0x000fca0000011406 */
[----:B------:R-:W-:Y:S02]  /*0ee0*/  IMAD.IADD R6, R10, 0x1, -R7 ;  /* 0x000000010a067824 */ /* 0x000fe400078e0a07 */
[----:B------:R-:W-:-:S03]  /*0ef0*/  IMAD R15, R7, 0x100000, R15 ;  /* 0x00100000070f7824 */ /* 0x000fc600078e020f */
[----:B------:R-:W-:Y:S01]  /*0f00*/  LEA R7, R6, 0x3ff00000, 0x14 ;  /* 0x3ff0000006077811 */ /* 0x000fe200078ea0ff */
[----:B------:R-:W-:-:S06]  /*0f10*/  IMAD.MOV.U32 R6, RZ, RZ, RZ ;  /* 0x000000ffff067224 */ /* 0x000fcc00078e00ff */
[----:B------:R-:W-:-:S11]  /*0f20*/  DMUL R6, R14, R6 ;  /* 0x000000060e067228 */ /* 0x000fd60000000000 */
.L_x_33:
[----:B------:R-:W-:Y:S02]  /*0f30*/  DFMA R8, R12, R6, R6 ;  /* 0x000000060c08722b */ /* 0x000fe40000000006 */
[----:B------:R-:W-:-:S08]  /*0f40*/  DSETP.NEU.AND P1, PT, |R6|, +INF , PT ;  /* 0x7ff000000600742a */ /* 0x000fd00003f2d200 */
[----:B------:R-:W-:Y:S01]  /*0f50*/  FSEL R11, R6, R8, !P1 ;  /* 0x00000008060b7208 */ /* 0x000fe20004800000 */
[----:B------:R-:W-:Y:S01]  /*0f60*/  IMAD.MOV.U32 R6, RZ, RZ, R0 ;  /* 0x000000ffff067224 */ /* 0x000fe200078e0000 */
[----:B------:R-:W-:Y:S01]  /*0f70*/  FSEL R10, R7, R9, !P1 ;  /* 0x00000009070a7208 */ /* 0x000fe20004800000 */
[----:B------:R-:W-:-:S04]  /*0f80*/  IMAD.MOV.U32 R7, RZ, RZ, 0x0 ;  /* 0x00000000ff077424 */ /* 0x000fc800078e00ff */
[----:B------:R-:W-:Y:S05]  /*0f90*/  RET.REL.NODEC R6 `(powKernel) ;  /* 0xfffffff006187950 */ /* 0x000fea0003c3ffff */
.L_x_34:
        /* <DEDUP_REMOVED lines=14> */
.L_x_53:


//--------------------- .text.fdivKernel          --------------------------
	.section	.text.fdivKernel,"ax",@progbits
	.align	128
        .global         fdivKernel
        .type           fdivKernel,@function
        .size           fdivKernel,(.L_x_54 - fdivKernel)
        .other          fdivKernel,@"STO_CUDA_ENTRY STV_DEFAULT"
fdivKernel:
.text.fdivKernel:
[----:B------:R-:W-:Y:S08]  /*0000*/  LDC R1, c[0x0][0x37c] ;  /* 0x0000df00ff017b82 */ /* 0x000ff00000000800 */
[----:B------:R-:W0:Y:S01]  /*0010*/  LDC.64 R6, c[0x0][0x388] ;  /* 0x0000e200ff067b82 */ /* 0x000e220000000a00 */
[----:B------:R-:W0:Y:S02]  /*0020*/  LDCU.64 UR4, c[0x0][0x358] ;  /* 0x00006b00ff0477ac */ /* 0x000e240008000a00 */
[----:B0-----:R-:W2:Y:S05]  /*0030*/  LDG.E.64 R6, desc[UR4][R6.64] ;  /* 0x0000000406067981 */ /* 0x001eaa000c1e1b00 */
[----:B------:R-:W0:Y:S02]  /*0040*/  LDC.64 R4, c[0x0][0x380] ;  /* 0x0000e000ff047b82 */ /* 0x000e240000000a00 */
[----:B0-----:R-:W3:Y:S01]  /*0050*/  LDG.E.64 R4, desc[UR4][R4.64] ;  /* 0x0000000404047981 */ /* 0x001ee2000c1e1b00 */
[----:B------:R-:W-:Y:S01]  /*0060*/  IMAD.MOV.U32 R2, RZ, RZ, 0x1 ;  /* 0x00000001ff027424 */ /* 0x000fe200078e00ff */
[----:B--2---:R-:W0:Y:S05]  /*0070*/  MUFU.RCP64H R3, R7 ;  /* 0x0000000700037308 */ /* 0x004e2a0000001800 */
[----:B0-----:R-:W-:-:S08]  /*0080*/  DFMA R8, -R6, R2, 1 ;  /* 0x3ff000000608742b */ /* 0x001fd00000000102 */
[----:B------:R-:W-:Y:S01]  /*0090*/  DFMA R8, R8, R8, R8 ;  /* 0x000000080808722b */ /* 0x000fe20000000008 */
[----:B---3--:R-:W-:-:S07]  /*00a0*/  FSETP.GEU.AND P1, PT, |R5|, 6.5827683646048100446e-37, PT ;  /* 0x036000000500780b */ /* 0x008fce0003f2e200 */
[----:B------:R-:W-:-:S08]  /*00b0*/  DFMA R8, R2, R8, R2 ;  /* 0x000000080208722b */ /* 0x000fd00000000002 */
[----:B------:R-:W-:-:S08]  /*00c0*/  DFMA R2, -R6, R8, 1 ;  /* 0x3ff000000602742b */ /* 0x000fd00000000108 */
[----:B------:R-:W-:-:S08]  /*00d0*/  DFMA R2, R8, R2, R8 ;  /* 0x000000020802722b */ /* 0x000fd00000000008 */
[----:B------:R-:W-:-:S08]  /*00e0*/  DMUL R8, R4, R2 ;  /* 0x0000000204087228 */ /* 0x000fd00000000000 */
[----:B------:R-:W-:-:S08]  /*00f0*/  DFMA R10, -R6, R8, R4 ;  /* 0x00000008060a722b */ /* 0x000fd00000000104 */
[----:B------:R-:W-:-:S10]  /*0100*/  DFMA R2, R2, R10, R8 ;  /* 0x0000000a0202722b */ /* 0x000fd40000000008 */
[----:B------:R-:W-:-:S05]  /*0110*/  FFMA R0, RZ, R7, R3 ;  /* 0x00000007ff007223 */ /* 0x000fca0000000003 */
[----:B------:R-:W-:-:S13]  /*0120*/  FSETP.GT.AND P0, PT, |R0|, 1.469367938527859385e-39, PT ;  /* 0x001000000000780b */ /* 0x000fda0003f04200 */
[----:B------:R-:W-:Y:S05]  /*0130*/  @P0 BRA P1, `(.L_x_35) ;  /* 0x0000000000100947 */ /* 0x000fea0000800000 */
[----:B------:R-:W-:-:S07]  /*0140*/  MOV R0, 0x160 ;  /* 0x0000016000007802 */ /* 0x000fce0000000f00 */
[----:B------:R-:W-:Y:S05]  /*0150*/  CALL.REL.NOINC `($__internal_1_$__cuda_sm20_div_rn_f64_full) ;  /* 0x0000000000187944 */ /* 0x000fea0003c00000 */
[----:B------:R-:W-:Y:S02]  /*0160*/  IMAD.MOV.U32 R2, RZ, RZ, R12 ;  /* 0x000000ffff027224 */ /* 0x000fe400078e000c */
[----:B------:R-:W-:-:S07]  /*0170*/  IMAD.MOV.U32 R3, RZ, RZ, R13 ;  /* 0x000000ffff037224 */ /* 0x000fce00078e000d */
.L_x_35:
[----:B------:R-:W0:Y:S01]  /*0180*/  LDC.64 R4, c[0x0][0x390] ;  /* 0x0000e400ff047b82 */ /* 0x000e220000000a00 */
[----:B------:R-:W0:Y:S02]  /*0190*/  FRND.F64.FLOOR R2, R2 ;  /* 0x0000000200027313 */ /* 0x000e240000305800 */
[----:B0-----:R-:W-:Y:S01]  /*01a0*/  STG.E.64 desc[UR4][R4.64], R2 ;  /* 0x0000000204007986 */ /* 0x001fe2000c101b04 */
[----:B------:R-:W-:Y:S05]  /*01b0*/  EXIT ;  /* 0x000000000000794d */ /* 0x000fea0003800000 */
        .weak           $__internal_1_$__cuda_sm20_div_rn_f64_full
        .type           $__internal_1_$__cuda_sm20_div_rn_f64_full,@function
        .size           $__internal_1_$__cuda_sm20_div_rn_f64_full,(.L_x_54 - $__internal_1_$__cuda_sm20_div_rn_f64_full)
$__internal_1_$__cuda_sm20_div_rn_f64_full:
[C---:B------:R-:W-:Y:S01]  /*01c0*/  FSETP.GEU.AND P0, PT, |R7|.reuse, 1.469367938527859385e-39, PT ;  /* 0x001000000700780b */ /* 0x040fe20003f0e200 */
[----:B------:R-:W-:Y:S01]  /*01d0*/  IMAD.MOV.U32 R8, RZ, RZ, 0x1 ;  /* 0x00000001ff087424 */ /* 0x000fe200078e00ff */
[C---:B------:R-:W-:Y:S01]  /*01e0*/  LOP3.LUT R2, R7.reuse, 0x800fffff, RZ, 0xc0, !PT ;  /* 0x800fffff07027812 */ /* 0x040fe200078ec0ff */
[----:B------:R-:W-:Y:S01]  /*01f0*/  IMAD.MOV.U32 R13, RZ, RZ, 0x1ca00000 ;  /* 0x1ca00000ff0d7424 */ /* 0x000fe200078e00ff */
[----:B------:R-:W-:Y:S02]  /*0200*/  LOP3.LUT R17, R7, 0x7ff00000, RZ, 0xc0, !PT ;  /* 0x7ff0000007117812 */ /* 0x000fe400078ec0ff */
[----:B------:R-:W-:Y:S01]  /*0210*/  LOP3.LUT R3, R2, 0x3ff00000, RZ, 0xfc, !PT ;  /* 0x3ff0000002037812 */ /* 0x000fe200078efcff */
[----:B------:R-:W-:Y:S01]  /*0220*/  IMAD.MOV.U32 R2, RZ, RZ, R6 ;  /* 0x000000ffff027224 */ /* 0x000fe200078e0006 */
[----:B------:R-:W-:-:S04]  /*0230*/  LOP3.LUT R12, R5, 0x7ff00000, RZ, 0xc0, !PT ;  /* 0x7ff00000050c7812 */ /* 0x000fc800078ec0ff */
[----:B------:R-:W-:Y:S01]  /*0240*/  ISETP.GE.U32.AND P1, PT, R12, R17, PT ;  /* 0x000000110c00720c */ /* 0x000fe20003f26070 */
[----:B------:R-:W-:Y:S01]  /*0250*/  @!P0 DMUL R2, R6, 8.98846567431157953865e+307 ;  /* 0x7fe0000006028828 */ /* 0x000fe20000000000 */
[----:B------:R-:W-:-:S05]  /*0260*/  IMAD.MOV.U32 R19, RZ, RZ, R12 ;  /* 0x000000ffff137224 */ /* 0x000fca00078e000c */
[----:B------:R-:W0:Y:S02]  /*0270*/  MUFU.RCP64H R9, R3 ;  /* 0x0000000300097308 */ /* 0x000e240000001800 */
[----:B0-----:R-:W-:-:S08]  /*0280*/  DFMA R10, R8, -R2, 1 ;  /* 0x3ff00000080a742b */ /* 0x001fd00000000802 */
[----:B------:R-:W-:-:S08]  /*0290*/  DFMA R10, R10, R10, R10 ;  /* 0x0000000a0a0a722b */ /* 0x000fd0000000000a */
[----:B------:R-:W-:Y:S01]  /*02a0*/  DFMA R10, R8, R10, R8 ;  /* 0x0000000a080a722b */ /* 0x000fe20000000008 */
[----:B------:R-:W-:Y:S01]  /*02b0*/  SEL R9, R13, 0x63400000, !P1 ;  /* 0x634000000d097807 */ /* 0x000fe20004800000 */
[----:B------:R-:W-:Y:S01]  /*02c0*/  IMAD.MOV.U32 R8, RZ, RZ, R4 ;  /* 0x000000ffff087224 */ /* 0x000fe200078e0004 */
[----:B------:R-:W-:Y:S02]  /*02d0*/  FSETP.GEU.AND P1, PT, |R5|, 1.469367938527859385e-39, PT ;  /* 0x001000000500780b */ /* 0x000fe40003f2e200 */
[----:B------:R-:W-:-:S03]  /*02e0*/  LOP3.LUT R9, R9, 0x800fffff, R5, 0xf8, !PT ;  /* 0x800fffff09097812 */ /* 0x000fc600078ef805 */
[----:B------:R-:W-:-:S08]  /*02f0*/  DFMA R14, R10, -R2, 1 ;  /* 0x3ff000000a0e742b */ /* 0x000fd00000000802 */
[----:B------:R-:W-:Y:S01]  /*0300*/  DFMA R10, R10, R14, R10 ;  /* 0x0000000e0a0a722b */ /* 0x000fe2000000000a */
[----:B------:R-:W-:Y:S10]  /*0310*/  @P1 BRA `(.L_x_36) ;  /* 0x0000000000201947 */ /* 0x000ff40003800000 */
[----:B------:R-:W-:Y:S01]  /*0320*/  LOP3.LUT R15, R7, 0x7ff00000, RZ, 0xc0, !PT ;  /* 0x7ff00000070f7812 */ /* 0x000fe200078ec0ff */
[----:B------:R-:W-:-:S03]  /*0330*/  IMAD.MOV.U32 R14, RZ, RZ, RZ ;  /* 0x000000ffff0e7224 */ /* 0x000fc600078e00ff */
[----:B------:R-:W-:-:S04]  /*0340*/  ISETP.GE.U32.AND P1, PT, R12, R15, PT ;  /* 0x0000000f0c00720c */ /* 0x000fc80003f26070 */
[----:B------:R-:W-:-:S04]  /*0350*/  SEL R15, R13, 0x63400000, !P1 ;  /* 0x634000000d0f7807 */ /* 0x000fc80004800000 */
[----:B------:R-:W-:-:S04]  /*0360*/  LOP3.LUT R15, R15, 0x80000000, R5, 0xf8, !PT ;  /* 0x800000000f0f7812 */ /* 0x000fc800078ef805 */
[----:B------:R-:W-:-:S06]  /*0370*/  LOP3.LUT R15, R15, 0x100000, RZ, 0xfc, !PT ;  /* 0x001000000f0f7812 */ /* 0x000fcc00078efcff */
[----:B------:R-:W-:-:S10]  /*0380*/  DFMA R8, R8, 2, -R14 ;  /* 0x400000000808782b */ /* 0x000fd4000000080e */
[----:B------:R-:W-:-:S07]  /*0390*/  LOP3.LUT R19, R9, 0x7ff00000, RZ, 0xc0, !PT ;  /* 0x7ff0000009137812 */ /* 0x000fce00078ec0ff */
.L_x_36:
[----:B------:R-:W-:Y:S01]  /*03a0*/  IMAD.MOV.U32 R18, RZ, RZ, R17 ;  /* 0x000000ffff127224 */ /* 0x000fe200078e0011 */
[----:B------:R-:W-:Y:S01]  /*03b0*/  @!P0 LOP3.LUT R18, R3, 0x7ff00000, RZ, 0xc0, !PT ;  /* 0x7ff0000003128812 */ /* 0x000fe200078ec0ff */
[----:B------:R-:W-:Y:S01]  /*03c0*/  VIADD R20, R19, 0xffffffff ;  /* 0xffffffff13147836 */ /* 0x000fe20000000000 */
[----:B------:R-:W-:-:S03]  /*03d0*/  DMUL R14, R10, R8 ;  /* 0x000000080a0e7228 */ /* 0x000fc60000000000 */
[----:B------:R-:W-:Y:S01]  /*03e0*/  VIADD R21, R18, 0xffffffff ;  /* 0xffffffff12157836 */ /* 0x000fe20000000000 */
[----:B------:R-:W-:-:S04]  /*03f0*/  ISETP.GT.U32.AND P0, PT, R20, 0x7feffffe, PT ;  /* 0x7feffffe1400780c */ /* 0x000fc80003f04070 */
[----:B------:R-:W-:Y:S01]  /*0400*/  ISETP.GT.U32.OR P0, PT, R21, 0x7feffffe, P0 ;  /* 0x7feffffe1500780c */ /* 0x000fe20000704470 */
[----:B------:R-:W-:-:S08]  /*0410*/  DFMA R16, R14, -R2, R8 ;  /* 0x800000020e10722b */ /* 0x000fd00000000008 */
[----:B------:R-:W-:-:S04]  /*0420*/  DFMA R10, R10, R16, R14 ;  /* 0x000000100a0a722b */ /* 0x000fc8000000000e */
[----:B------:R-:W-:Y:S07]  /*0430*/  @P0 BRA `(.L_x_37) ;  /* 0x00000000006c0947 */ /* 0x000fee0003800000 */
[----:B------:R-:W-:-:S04]  /*0440*/  LOP3.LUT R5, R7, 0x7ff00000, RZ, 0xc0, !PT ;  /* 0x7ff0000007057812 */ /* 0x000fc800078ec0ff */
[CC--:B------:R-:W-:Y:S02]  /*0450*/  VIADDMNMX R4, R12.reuse, -R5.reuse, 0xb9600000, !PT ;  /* 0xb96000000c047446 */ /* 0x0c0fe40007800905 */
[----:B------:R-:W-:Y:S02]  /*0460*/  ISETP.GE.U32.AND P0, PT, R12, R5, PT ;  /* 0x000000050c00720c */ /* 0x000fe40003f06070 */
[----:B------:R-:W-:Y:S02]  /*0470*/  VIMNMX R4, PT, PT, R4, 0x46a00000, PT ;  /* 0x46a0000004047848 */ /* 0x000fe40003fe0100 */
[----:B------:R-:W-:-:S05]  /*0480*/  SEL R13, R13, 0x63400000, !P0 ;  /* 0x634000000d0d7807 */ /* 0x000fca0004000000 */
[----:B------:R-:W-:Y:S02]  /*0490*/  IMAD.IADD R14, R4, 0x1, -R13 ;  /* 0x00000001040e7824 */ /* 0x000fe400078e0a0d */
[----:B------:R-:W-:Y:S02]  /*04a0*/  IMAD.MOV.U32 R4, RZ, RZ, RZ ;  /* 0x000000ffff047224 */ /* 0x000fe400078e00ff */
[----:B------:R-:W-:-:S06]  /*04b0*/  VIADD R5, R14, 0x7fe00000 ;  /* 0x7fe000000e057836 */ /* 0x000fcc0000000000 */
[----:B------:R-:W-:-:S10]  /*04c0*/  DMUL R12, R10, R4 ;  /* 0x000000040a0c7228 */ /* 0x000fd40000000000 */
[----:B------:R-:W-:-:S13]  /*04d0*/  FSETP.GTU.AND P0, PT, |R13|, 1.469367938527859385e-39, PT ;  /* 0x001000000d00780b */ /* 0x000fda0003f0c200 */
[----:B------:R-:W-:Y:S05]  /*04e0*/  @P0 BRA `(.L_x_38) ;  /* 0x0000000000940947 */ /* 0x000fea0003800000 */
[----:B------:R-:W-:Y:S01]  /*04f0*/  DFMA R2, R10, -R2, R8 ;  /* 0x800000020a02722b */ /* 0x000fe20000000008 */
[----:B------:R-:W-:-:S09]  /*0500*/  IMAD.MOV.U32 R4, RZ, RZ, RZ ;  /* 0x000000ffff047224 */ /* 0x000fd200078e00ff */
[C---:B------:R-:W-:Y:S02]  /*0510*/  FSETP.NEU.AND P0, PT, R3.reuse, RZ, PT ;  /* 0x000000ff0300720b */ /* 0x040fe40003f0d000 */
[----:B------:R-:W-:-:S04]  /*0520*/  LOP3.LUT R7, R3, 0x80000000, R7, 0x48, !PT ;  /* 0x8000000003077812 */ /* 0x000fc800078e4807 */
[----:B------:R-:W-:-:S07]  /*0530*/  LOP3.LUT R5, R7, R5, RZ, 0xfc, !PT ;  /* 0x0000000507057212 */ /* 0x000fce00078efcff */
[----:B------:R-:W-:Y:S05]  /*0540*/  @!P0 BRA `(.L_x_38) ;  /* 0x00000000007c8947 */ /* 0x000fea0003800000 */
[----:B------:R-:W-:Y:S01]  /*0550*/  IMAD.MOV R3, RZ, RZ, -R14 ;  /* 0x000000ffff037224 */ /* 0x000fe200078e0a0e */
[----:B------:R-:W-:Y:S01]  /*0560*/  DMUL.RP R4, R10, R4 ;  /* 0x000000040a047228 */ /* 0x000fe20000008000 */
[----:B------:R-:W-:-:S06]  /*0570*/  IMAD.MOV.U32 R2, RZ, RZ, RZ ;  /* 0x000000ffff027224 */ /* 0x000fcc00078e00ff */
[----:B------:R-:W-:-:S03]  /*0580*/  DFMA R2, R12, -R2, R10 ;  /* 0x800000020c02722b */ /* 0x000fc6000000000a */
[----:B------:R-:W-:-:S03]  /*0590*/  LOP3.LUT R7, R5, R7, RZ, 0x3c, !PT ;  /* 0x0000000705077212 */ /* 0x000fc600078e3cff */
[----:B------:R-:W-:-:S04]  /*05a0*/  IADD3 R2, PT, PT, -R14, -0x43300000, RZ ;  /* 0xbcd000000e027810 */ /* 0x000fc80007ffe1ff */
[----:B------:R-:W-:-:S04]  /*05b0*/  FSETP.NEU.AND P0, PT, |R3|, R2, PT ;  /* 0x000000020300720b */ /* 0x000fc80003f0d200 */
[----:B------:R-:W-:Y:S02]  /*05c0*/  FSEL R12, R4, R12, !P0 ;  /* 0x0000000c040c7208 */ /* 0x000fe40004000000 */
[----:B------:R-:W-:Y:S01]  /*05d0*/  FSEL R13, R7, R13, !P0 ;  /* 0x0000000d070d7208 */ /* 0x000fe20004000000 */
[----:B------:R-:W-:Y:S06]  /*05e0*/  BRA `(.L_x_38) ;  /* 0x0000000000547947 */ /* 0x000fec0003800000 */
.L_x_37:
[----:B------:R-:W-:-:S14]  /*05f0*/  DSETP.NAN.AND P0, PT, R4, R4, PT ;  /* 0x000000040400722a */ /* 0x000fdc0003f08000 */
[----:B------:R-:W-:Y:S05]  /*0600*/  @P0 BRA `(.L_x_39) ;  /* 0x0000000000440947 */ /* 0x000fea0003800000 */
[----:B------:R-:W-:-:S14]  /*0610*/  DSETP.NAN.AND P0, PT, R6, R6, PT ;  /* 0x000000060600722a */ /* 0x000fdc0003f08000 */
[----:B------:R-:W-:Y:S05]  /*0620*/  @P0 BRA `(.L_x_40) ;  /* 0x0000000000300947 */ /* 0x000fea0003800000 */
[----:B------:R-:W-:Y:S01]  /*0630*/  ISETP.NE.AND P0, PT, R19, R18, PT ;  /* 0x000000121300720c */ /* 0x000fe20003f05270 */
[----:B------:R-:W-:Y:S02]  /*0640*/  IMAD.MOV.U32 R12, RZ, RZ, 0x0 ;  /* 0x00000000ff0c7424 */ /* 0x000fe400078e00ff */
[----:B------:R-:W-:-:S10]  /*0650*/  IMAD.MOV.U32 R13, RZ, RZ, -0x80000 ;  /* 0xfff80000ff0d7424 */ /* 0x000fd400078e00ff */
[----:B------:R-:W-:Y:S05]  /*0660*/  @!P0 BRA `(.L_x_38) ;  /* 0x0000000000348947 */ /* 0x000fea0003800000 */
[----:B------:R-:W-:Y:S02]  /*0670*/  ISETP.NE.AND P0, PT, R19, 0x7ff00000, PT ;  /* 0x7ff000001300780c */ /* 0x000fe40003f05270 */
[----:B------:R-:W-:Y:S02]  /*0680*/  LOP3.LUT R13, R5, 0x80000000, R7, 0x48, !PT ;  /* 0x80000000050d7812 */ /* 0x000fe400078e4807 */
[----:B------:R-:W-:-:S13]  /*0690*/  ISETP.EQ.OR P0, PT, R18, RZ, !P0 ;  /* 0x000000ff1200720c */ /* 0x000fda0004702670 */
[----:B------:R-:W-:Y:S01]  /*06a0*/  @P0 LOP3.LUT R2, R13, 0x7ff00000, RZ, 0xfc, !PT ;  /* 0x7ff000000d020812 */ /* 0x000fe200078efcff */
[----:B------:R-:W-:Y:S02]  /*06b0*/  @!P0 IMAD.MOV.U32 R12, RZ, RZ, RZ ;  /* 0x000000ffff0c8224 */ /* 0x000fe400078e00ff */
[----:B------:R-:W-:Y:S02]  /*06c0*/  @P0 IMAD.MOV.U32 R12, RZ, RZ, RZ ;  /* 0x000000ffff0c0224 */ /* 0x000fe400078e00ff */
[----:B------:R-:W-:Y:S01]  /*06d0*/  @P0 IMAD.MOV.U32 R13, RZ, RZ, R2 ;  /* 0x000000ffff0d0224 */ /* 0x000fe200078e0002 */
[----:B------:R-:W-:Y:S06]  /*06e0*/  BRA `(.L_x_38) ;  /* 0x0000000000147947 */ /* 0x000fec0003800000 */
.L_x_40:
[----:B------:R-:W-:Y:S01]  /*06f0*/  LOP3.LUT R13, R7, 0x80000, RZ, 0xfc, !PT ;  /* 0x00080000070d7812 */ /* 0x000fe200078efcff */
[----:B------:R-:W-:Y:S01]  /*0700*/  IMAD.MOV.U32 R12, RZ, RZ, R6 ;  /* 0x000000ffff0c7224 */ /* 0x000fe200078e0006 */
[----:B------:R-:W-:Y:S06]  /*0710*/  BRA `(.L_x_38) ;  /* 0x0000000000087947 */ /* 0x000fec0003800000 */
.L_x_39:
[----:B------:R-:W-:Y:S01]  /*0720*/  LOP3.LUT R13, R5, 0x80000, RZ, 0xfc, !PT ;  /* 0x00080000050d7812 */ /* 0x000fe200078efcff */
[----:B------:R-:W-:-:S07]  /*0730*/  IMAD.MOV.U32 R12, RZ, RZ, R4 ;  /* 0x000000ffff0c7224 */ /* 0x000fce00078e0004 */
.L_x_38:
[----:B------:R-:W-:Y:S02]  /*0740*/  IMAD.MOV.U32 R2, RZ, RZ, R0 ;  /* 0x000000ffff027224 */ /* 0x000fe400078e0000 */
[----:B------:R-:W-:-:S04]  /*0750*/  IMAD.MOV.U32 R3, RZ, RZ, 0x0 ;  /* 0x00000000ff037424 */ /* 0x000fc800078e00ff */
[----:B------:R-:W-:Y:S05]  /*0760*/  RET.REL.NODEC R2 `(fdivKernel) ;  /* 0xfffffff802247950 */ /* 0x000fea0003c3ffff */
.L_x_41:
        /* <DEDUP_REMOVED lines=9> */
.L_x_54:


//--------------------- .text.tdivKernel          --------------------------
	.section	.text.tdivKernel,"ax",@progbits
	.align	128
        .global         tdivKernel
        .type           tdivKernel,@function
        .size           tdivKernel,(.L_x_55 - tdivKernel)
        .other          tdivKernel,@"STO_CUDA_ENTRY STV_DEFAULT"
tdivKernel:
.text.tdivKernel:
        /* <DEDUP_REMOVED lines=21> */
[----:B------:R-:W-:Y:S05]  /*0150*/  CALL.REL.NOINC `($__internal_2_$__cuda_sm20_div_rn_f64_full) ;  /* 0x0000000000147944 */ /* 0x000fea0003c00000 */
[----:B------:R-:W-:Y:S02]  /*0160*/  IMAD.MOV.U32 R2, RZ, RZ, R12 ;  /* 0x000000ffff027224 */ /* 0x000fe400078e000c */
[----:B------:R-:W-:-:S07]  /*0170*/  IMAD.MOV.U32 R3, RZ, RZ, R13 ;  /* 0x000000ffff037224 */ /* 0x000fce00078e000d */
.L_x_42:
[----:B------:R-:W0:Y:S02]  /*0180*/  LDC.64 R4, c[0x0][0x390] ;  /* 0x0000e400ff047b82 */ /* 0x000e240000000a00 */
[----:B0-----:R-:W-:Y:S01]  /*0190*/  STG.E.64 desc[UR4][R4.64], R2 ;  /* 0x0000000204007986 */ /* 0x001fe2000c101b04 */
[----:B------:R-:W-:Y:S05]  /*01a0*/  EXIT ;  /* 0x000000000000794d */ /* 0x000fea0003800000 */
        .weak           $__internal_2_$__cuda_sm20_div_rn_f64_full
        .type           $__internal_2_$__cuda_sm20_div_rn_f64_full,@function
        .size           $__internal_2_$__cuda_sm20_div_rn_f64_full,(.L_x_55 - $__internal_2_$__cuda_sm20_div_rn_f64_full)
$__internal_2_$__cuda_sm20_div_rn_f64_full:
        /* <DEDUP_REMOVED lines=30> */
.L_x_43:
        /* <DEDUP_REMOVED lines=37> */
.L_x_44:
        /* <DEDUP_REMOVED lines=16> */
.L_x_47:
[----:B------:R-:W-:Y:S01]  /*06e0*/  LOP3.LUT R13, R7, 0x80000, RZ, 0xfc, !PT ;  /* 0x00080000070d7812 */ /* 0x000fe200078efcff */
[----:B------:R-:W-:Y:S01]  /*06f0*/  IMAD.MOV.U32 R12, RZ, RZ, R6 ;  /* 0x000000ffff0c7224 */ /* 0x000fe200078e0006 */
[----:B------:R-:W-:Y:S06]  /*0700*/  BRA `(.L_x_45) ;  /* 0x0000000000087947 */ /* 0x000fec0003800000 */
.L_x_46:
[----:B------:R-:W-:Y:S01]  /*0710*/  LOP3.LUT R13, R5, 0x80000, RZ, 0xfc, !PT ;  /* 0x00080000050d7812 */ /* 0x000fe200078efcff */
[----:B------:R-:W-:-:S07]  /*0720*/  IMAD.MOV.U32 R12, RZ, RZ, R4 ;  /* 0x000000ffff0c7224 */ /* 0x000fce00078e0004 */
.L_x_45:
[----:B------:R-:W-:Y:S02]  /*0730*/  IMAD.MOV.U32 R2, RZ, RZ, R0 ;  /* 0x000000ffff027224 */ /* 0x000fe400078e0000 */
[----:B------:R-:W-:-:S04]  /*0740*/  IMAD.MOV.U32 R3, RZ, RZ, 0x0 ;  /* 0x00000000ff037424 */ /* 0x000fc800078e00ff */
[----:B------:R-:W-:Y:S05]  /*0750*/  RET.REL.NODEC R2 `(tdivKernel) ;  /* 0xfffffff802287950 */ /* 0x000fea0003c3ffff */
.L_x_48:
        /* <DEDUP_REMOVED lines=10> */
.L_x_55:


//--------------------- .text.mulKernel           --------------------------
	.section	.text.mulKernel,"ax",@progbits
	.align	128
        .global         mulKernel
        .type           mulKernel,@function
        .size           mulKernel,(.L_x_72 - mulKernel)
        .other          mulKernel,@"STO_CUDA_ENTRY STV_DEFAULT"
mulKernel:
.text.mulKernel:
[----:B------:R-:W-:Y:S08]  /*0000*/  LDC R1, c[0x0][0x37c] ;  /* 0x0000df00ff017b82 */ /* 0x000ff00000000800 */
[----:B------:R-:W0:Y:S01]  /*0010*/  LDC.64 R2, c[0x0][0x380] ;  /* 0x0000e000ff027b82 */ /* 0x000e220000000a00 */
[----:B------:R-:W0:Y:S07]  /*0020*/  LDCU.64 UR4, c[0x0][0x358] ;  /* 0x00006b00ff0477ac */ /* 0x000e2e0008000a00 */
[----:B------:R-:W1:Y:S01]  /*0030*/  LDC.64 R4, c[0x0][0x388] ;  /* 0x0000e200ff047b82 */ /* 0x000e620000000a00 */
[----:B0-----:R-:W2:Y:S04]  /*0040*/  LDG.E.64 R2, desc[UR4][R2.64] ;  /* 0x0000000402027981 */ /* 0x001ea8000c1e1b00 */
[----:B-1----:R-:W2:Y:S03]  /*0050*/  LDG.E.64 R4, desc[UR4][R4.64] ;  /* 0x0000000404047981 */ /* 0x002ea6000c1e1b00 */
[----:B------:R-:W0:Y:S01]  /*0060*/  LDC.64 R8, c[0x0][0x390] ;  /* 0x0000e400ff087b82 */ /* 0x000e220000000a00 */
[----:B--2---:R-:W-:-:S07]  /*0070*/  DMUL R6, R2, R4 ;  /* 0x0000000402067228 */ /* 0x004fce0000000000 */
[----:B0-----:R-:W-:Y:S01]  /*0080*/  STG.E.64 desc[UR4][R8.64], R6 ;  /* 0x0000000608007986 */ /* 0x001fe2000c101b04 */
[----:B------:R-:W-:Y:S05]  /*0090*/  EXIT ;  /* 0x000000000000794d */ /* 0x000fea0003800000 */
.L_x_49:
        /* <DEDUP_REMOVED lines=14> */
.L_x_72:


//--------------------- .text.subKernel           --------------------------
	.section	.text.subKernel,"ax",@progbits
	.align	128
        .global         subKernel
        .type           subKernel,@function
        .size           subKernel,(.L_x_73 - subKernel)
        .other          subKernel,@"STO_CUDA_ENTRY STV_DEFAULT"
subKernel:
.text.subKernel:
[----:B------:R-:W-:Y:S08]  /*0000*/  LDC R1, c[0x0][0x37c] ;  /* 0x0000df00ff017b82 */ /* 0x000ff00000000800 */
[----:B------:R-:W0:Y:S01]  /*0010*/  LDC.64 R2, c[0x0][0x380] ;  /* 0x0000e000ff027b82 */ /* 0x000e220000000a00 */
[----:B------:R-:W0:Y:S07]  /*0020*/  LDCU.64 UR4, c[0x0][0x358] ;  /* 0x00006b00ff0477ac */ /* 0x000e2e0008000a00 */
[----:B------:R-:W1:Y:S01]  /*0030*/  LDC.64 R4, c[0x0][0x388] ;  /* 0x0000e200ff047b82 */ /* 0x000e620000000a00 */
[----:B0-----:R-:W2:Y:S04]  /*0040*/  LDG.E.64 R2, desc[UR4][R2.64] ;  /* 0x0000000402027981 */ /* 0x001ea8000c1e1b00 */
[----:B-1----:R-:W2:Y:S03]  /*0050*/  LDG.E.64 R4, desc[UR4][R4.64] ;  /* 0x0000000404047981 */ /* 0x002ea6000c1e1b00 */
[----:B------:R-:W0:Y:S01]  /*0060*/  LDC.64 R8, c[0x0][0x390] ;  /* 0x0000e400ff087b82 */ /* 0x000e220000000a00 */
[----:B--2---:R-:W-:-:S07]  /*0070*/  DADD R6, R2, -R4 ;  /* 0x0000000002067229 */ /* 0x004fce0000000804 */
[----:B0-----:R-:W-:Y:S01]  /*0080*/  STG.E.64 desc[UR4][R8.64], R6 ;  /* 0x0000000608007986 */ /* 0x001fe2000c101b04 */
[----:B------:R-:W-:Y:S05]  /*0090*/  EXIT ;  /* 0x000000000000794d */ /* 0x000fea0003800000 */
.L_x_50:
        /* <DEDUP_REMOVED lines=14> */
.L_x_73:


//--------------------- .text.addKernel           --------------------------
	.section	.text.addKernel,"ax",@progbits
	.align	128
        .global         addKernel
        .type           addKernel,@function
        .size           addKernel,(.L_x_74 - addKernel)
        .other          addKernel,@"STO_CUDA_ENTRY STV_DEFAULT"
addKernel:
.text.addKernel:
[----:B------:R-:W-:Y:S08]  /*0000*/  LDC R1, c[0x0][0x37c] ;  /* 0x0000df00ff017b82 */ /* 0x000ff00000000800 */
[----:B------:R-:W0:Y:S01]  /*0010*/  LDC.64 R2, c[0x0][0x380] ;  /* 0x0000e000ff027b82 */ /* 0x000e220000000a00 */
[----:B------:R-:W0:Y:S07]  /*0020*/  LDCU.64 UR4, c[0x0][0x358] ;  /* 0x00006b00ff0477ac */ /* 0x000e2e0008000a00 */
[----:B------:R-:W1:Y:S01]  /*0030*/  LDC.64 R4, c[0x0][0x388] ;  /* 0x0000e200ff047b82 */ /* 0x000e620000000a00 */
[----:B0-----:R-:W2:Y:S04]  /*0040*/  LDG.E.64 R2, desc[UR4][R2.64] ;  /* 0x0000000402027981 */ /* 0x001ea8000c1e1b00 */
[----:B-1----:R-:W2:Y:S03]  /*0050*/  LDG.E.64 R4, desc[UR4][R4.64] ;  /* 0x0000000404047981 */ /* 0x002ea6000c1e1b00 */
[----:B------:R-:W0:Y:S01]  /*0060*/  LDC.64 R8, c[0x0][0x390] ;  /* 0x0000e400ff087b82 */ /* 0x000e220000000a00 */
[----:B--2---:R-:W-:-:S07]  /*0070*/  DADD R6, R2, R4 ;  /* 0x0000000002067229 */ /* 0x004fce0000000004 */
[----:B0-----:R-:W-:Y:S01]  /*0080*/  STG.E.64 desc[UR4][R8.64], R6 ;  /* 0x0000000608007986 */ /* 0x001fe2000c101b04 */
[----:B------:R-:W-:Y:S05]  /*0090*/  EXIT ;  /* 0x000000000000794d */ /* 0x000fea0003800000 */
.L_x_51:
        /* <DEDUP_REMOVED lines=14> */
.L_x_74:


//--------------------- .nv.shared.reserved.0     --------------------------
	.section	.nv.shared.reserved.0,"aw",@nobits
	.weak		__nv_reservedSMEM_offset_0_alias
	.size		__nv_reservedSMEM_offset_0_alias, 0, 64
	.other		__nv_reservedSMEM_offset_0_alias,@"STO_CUDA_RESERVED_SHARED STV_DEFAULT"
__nv_reservedSMEM_offset_0_alias:
	.zero		0
	.zero		64


//--------------------- .nv.shared.factKernel     --------------------------
	.section	.nv.shared.factKernel,"aw",@nobits
	.sectionflags	@""
	.align	8
.nv.shared.factKernel:
	.zero		9216


//--------------------- .nv.constant0.posKernel   --------------------------
	.section	.nv.constant0.posKernel,"a",@progbits
	.sectionflags	@""
	.align	4
.nv.constant0.posKernel:
	.zero		912


//--------------------- .nv.constant0.negKernel   --------------------------
	.section	.nv.constant0.negKernel,"a",@progbits
	.sectionflags	@""
	.align	4
.nv.constant0.negKernel:
	.zero		912


//--------------------- .nv.constant0.factKernel  --------------------------
	.section	.nv.constant0.factKernel,"a",@progbits
	.sectionflags	@""
	.align	4
.nv.constant0.factKernel:
	.zero		912


//--------------------- .nv.constant0.cbrtKernel  --------------------------
	.section	.nv.constant0.cbrtKernel,"a",@progbits
	.sectionflags	@""
	.align	4
.nv.constant0.cbrtKernel:
	.zero		912


//--------------------- .nv.constant0.sqrtKernel  --------------------------
	.section	.nv.constant0.sqrtKernel,"a",@progbits
	.sectionflags	@""
	.align	4
.nv.constant0.sqrtKernel:
	.zero		912


//--------------------- .nv.constant0.absKernel   --------------------------
	.section	.nv.constant0.absKernel,"a",@progbits
	.sectionflags	@""
	.align	4
.nv.constant0.absKernel:
	.zero		912


//--------------------- .nv.constant0.leKernel    --------------------------
	.section	.nv.constant0.leKernel,"a",@progbits
	.sectionflags	@""
	.align	4
.nv.constant0.leKernel:
	.zero		920


//--------------------- .nv.constant0.ltKernel    --------------------------
	.section	.nv.constant0.ltKernel,"a",@progbits
	.sectionflags	@""
	.align	4
.nv.constant0.ltKernel:
	.zero		920


//--------------------- .nv.constant0.geKernel    --------------------------
	.section	.nv.constant0.geKernel,"a",@progbits
	.sectionflags	@""
	.align	4
.nv.constant0.geKernel:
	.zero		920


//--------------------- .nv.constant0.gtKernel    --------------------------
	.section	.nv.constant0.gtKernel,"a",@progbits
	.sectionflags	@""
	.align	4
.nv.constant0.gtKernel:
	.zero		920


//--------------------- .nv.constant0.neKernel    --------------------------
	.section	.nv.constant0.neKernel,"a",@progbits
	.sectionflags	@""
	.align	4
.nv.constant0.neKernel:
	.zero		920


//--------------------- .nv.constant0.eqKernel    --------------------------
	.section	.nv.constant0.eqKernel,"a",@progbits
	.sectionflags	@""
	.align	4
.nv.constant0.eqKernel:
	.zero		920


//--------------------- .nv.constant0.modKernel   --------------------------
	.section	.nv.constant0.modKernel,"a",@progbits
	.sectionflags	@""
	.align	4
.nv.constant0.modKernel:
	.zero		920


//--------------------- .nv.constant0.powKernel   --------------------------
	.section	.nv.constant0.powKernel,"a",@progbits
	.sectionflags	@""
	.align	4
.nv.constant0.powKernel:
	.zero		920


//--------------------- .nv.constant0.fdivKernel  --------------------------
	.section	.nv.constant0.fdivKernel,"a",@progbits
	.sectionflags	@""
	.align	4
.nv.constant0.fdivKernel:
	.zero		920


//--------------------- .nv.constant0.tdivKernel  --------------------------
	.section	.nv.constant0.tdivKernel,"a",@progbits
	.sectionflags	@""
	.align	4
.nv.constant0.tdivKernel:
	.zero		920


//--------------------- .nv.constant0.mulKernel   --------------------------
	.section	.nv.constant0.mulKernel,"a",@progbits
	.sectionflags	@""
	.align	4
.nv.constant0.mulKernel:
	.zero		920


//--------------------- .nv.constant0.subKernel   --------------------------
	.section	.nv.constant0.subKernel,"a",@progbits
	.sectionflags	@""
	.align	4
.nv.constant0.subKernel:
	.zero		920


//--------------------- .nv.constant0.addKernel   --------------------------
	.section	.nv.constant0.addKernel,"a",@progbits
	.sectionflags	@""
	.align	4
.nv.constant0.addKernel:
	.zero		920


//--------------------- SYMBOLS --------------------------

	.type		.nv.reservedSmem.offset0,@object
	.size		.nv.reservedSmem.offset0,0x4
	.type		.nv.reservedSmem.cap,@object
	.size		.nv.reservedSmem.cap,0x4
